	.target	sm_90a

	.elftype	@"ET_EXEC"


//--------------------- .note.nv.tkinfo           --------------------------
	.section	.note.nv.tkinfo,"",@"SHT_NOTE"
	.sectionflags	@"SHF_NOTE_NV_TKINFO"
	.tkinfo
        /*0018*/ 	.word	0x00000002
        /*0030*/ 	.string	""
        /*0030*/ 	.string	"ptxas"
        /*0030*/ 	.string	"Cuda compilation tools, release 13.0, V13.0.88"
        /*0030*/ 	.string	"Build cuda_13.0.r13.0/compiler.36424714_0"
        /*0030*/ 	.string	"-arch sm_90a -m 64 "



//--------------------- .note.nv.cuinfo           --------------------------
	.section	.note.nv.cuinfo,"",@"SHT_NOTE"
	.sectionflags	@"SHF_NOTE_NV_CUINFO"
        /*0018*/ 	.short	0x0002
        /*001a*/ 	.short	0x005a
        /*001c*/ 	.short	0x0082
	.zero		2


//--------------------- .nv.info                  --------------------------
	.section	.nv.info,"",@"SHT_CUDA_INFO"
	.align	4


	//----- nvinfo : EIATTR_REGCOUNT
	.align		4
        /*0000*/ 	.byte	0x04, 0x2f
        /*0002*/ 	.short	(.L_15 - .L_14)
	.align		4
.L_14:
        /*0004*/ 	.word	index@(_ZN7cutlass13device_kernelINS_4gemm6kernel13GemmUniversalIN4cute5tupleIJiiiiEEENS1_10collective13CollectiveMmaINS1_34MainloopSm90TmaGmmaWarpSpecializedILi2ENS5_IJNS4_1CILi1EEESB_SB_EEENS1_35KernelTmaWarpSpecializedCooperativeEEENS5_IJNSA_ILi128EEESF_NSA_ILi32EEEEEEfNS5_IJlSB_lEEEfSI_NS4_8TiledMMAINS4_8MMA_AtomIJNS4_4SM904GMMA30MMA_64x128x8_F32TF32TF32_SS_TNILNSM_7ScaleInE1ELSO_1EEEEEENS4_6LayoutINS5_IJNSA_ILi2EEESB_SB_EEENS5_IJSB_NSA_ILi0EEESU_EEEEENS5_IJNS4_10UnderscoreESX_SX_EEEEENS4_13SM90_TMA_LOADENS4_14ComposedLayoutINS4_7SwizzleILi3ELi4ELi3EEENS4_18smem_ptr_flag_bitsILi32EEENSR_INS5_IJNSA_ILi8EEESG_EEENS5_IJSG_SB_EEEEEEEvNS4_8identityES10_S1A_vS1B_EENS_8epilogue10collective6detail29Sm90TmaWarpSpecializedAdapterINS1E_15DefaultEpilogueIfSI_SI_NS1D_6thread17LinearCombinationIfLi1EffLNS1I_9ScaleType4KindE0ELNS_15FloatRoundStyleE2EfEENS1_15EpilogueDefaultEEEEEvvEEEEvNT_6ParamsE)
        /*0008*/ 	.word	0x000000a8


	//----- nvinfo : EIATTR_FRAME_SIZE
	.align		4
.L_15:
        /*000c*/ 	.byte	0x04, 0x11
        /*000e*/ 	.short	(.L_17 - .L_16)
	.align		4
.L_16:
        /*0010*/ 	.word	index@(_ZN7cutlass13device_kernelINS_4gemm6kernel13GemmUniversalIN4cute5tupleIJiiiiEEENS1_10collective13CollectiveMmaINS1_34MainloopSm90TmaGmmaWarpSpecializedILi2ENS5_IJNS4_1CILi1EEESB_SB_EEENS1_35KernelTmaWarpSpecializedCooperativeEEENS5_IJNSA_ILi128EEESF_NSA_ILi32EEEEEEfNS5_IJlSB_lEEEfSI_NS4_8TiledMMAINS4_8MMA_AtomIJNS4_4SM904GMMA30MMA_64x128x8_F32TF32TF32_SS_TNILNSM_7ScaleInE1ELSO_1EEEEEENS4_6LayoutINS5_IJNSA_ILi2EEESB_SB_EEENS5_IJSB_NSA_ILi0EEESU_EEEEENS5_IJNS4_10UnderscoreESX_SX_EEEEENS4_13SM90_TMA_LOADENS4_14ComposedLayoutINS4_7SwizzleILi3ELi4ELi3EEENS4_18smem_ptr_flag_bitsILi32EEENSR_INS5_IJNSA_ILi8EEESG_EEENS5_IJSG_SB_EEEEEEEvNS4_8identityES10_S1A_vS1B_EENS_8epilogue10collective6detail29Sm90TmaWarpSpecializedAdapterINS1E_15DefaultEpilogueIfSI_SI_NS1D_6thread17LinearCombinationIfLi1EffLNS1I_9ScaleType4KindE0ELNS_15FloatRoundStyleE2EfEENS1_15EpilogueDefaultEEEEEvvEEEEvNT_6ParamsE)
        /*0014*/ 	.word	0x00000000


	//----- nvinfo : EIATTR_MIN_STACK_SIZE
	.align		4
.L_17:
        /*0018*/ 	.byte	0x04, 0x12
        /*001a*/ 	.short	(.L_19 - .L_18)
	.align		4
.L_18:
        /*001c*/ 	.word	index@(_ZN7cutlass13device_kernelINS_4gemm6kernel13GemmUniversalIN4cute5tupleIJiiiiEEENS1_10collective13CollectiveMmaINS1_34MainloopSm90TmaGmmaWarpSpecializedILi2ENS5_IJNS4_1CILi1EEESB_SB_EEENS1_35KernelTmaWarpSpecializedCooperativeEEENS5_IJNSA_ILi128EEESF_NSA_ILi32EEEEEEfNS5_IJlSB_lEEEfSI_NS4_8TiledMMAINS4_8MMA_AtomIJNS4_4SM904GMMA30MMA_64x128x8_F32TF32TF32_SS_TNILNSM_7ScaleInE1ELSO_1EEEEEENS4_6LayoutINS5_IJNSA_ILi2EEESB_SB_EEENS5_IJSB_NSA_ILi0EEESU_EEEEENS5_IJNS4_10UnderscoreESX_SX_EEEEENS4_13SM90_TMA_LOADENS4_14ComposedLayoutINS4_7SwizzleILi3ELi4ELi3EEENS4_18smem_ptr_flag_bitsILi32EEENSR_INS5_IJNSA_ILi8EEESG_EEENS5_IJSG_SB_EEEEEEEvNS4_8identityES10_S1A_vS1B_EENS_8epilogue10collective6detail29Sm90TmaWarpSpecializedAdapterINS1E_15DefaultEpilogueIfSI_SI_NS1D_6thread17LinearCombinationIfLi1EffLNS1I_9ScaleType4KindE0ELNS_15FloatRoundStyleE2EfEENS1_15EpilogueDefaultEEEEEvvEEEEvNT_6ParamsE)
        /*0020*/ 	.word	0x00000000
.L_19:


//--------------------- .nv.compat                --------------------------
	.section	.nv.compat,"",@"SHT_CUDA_COMPAT_INFO"
	.align	4
        /*0000*/ 	.byte	0x02, 0x09, 0x01, 0x00, 0x02, 0x02, 0x04, 0x00, 0x02, 0x05, 0x05, 0x00, 0x03, 0x07, 0x01, 0x01
        /*0010*/ 	.byte	0x02, 0x03, 0x01, 0x00, 0x02, 0x06, 0x01, 0x00, 0x04, 0x0b, 0x08, 0x00, 0x00, 0x00, 0x00, 0x00
        /*0020*/ 	.byte	0x00, 0x00, 0x00, 0x00


//--------------------- .nv.info._ZN7cutlass13device_kernelINS_4gemm6kernel13GemmUniversalIN4cute5tupleIJiiiiEEENS1_10collective13CollectiveMmaINS1_34MainloopSm90TmaGmmaWarpSpecializedILi2ENS5_IJNS4_1CILi1EEESB_SB_EEENS1_35KernelTmaWarpSpecializedCooperativeEEENS5_IJNSA_ILi128EEESF_NSA_ILi32EEEEEEfNS5_IJlSB_lEEEfSI_NS4_8TiledMMAINS4_8MMA_AtomIJNS4_4SM904GMMA30MMA_64x128x8_F32TF32TF32_SS_TNILNSM_7ScaleInE1ELSO_1EEEEEENS4_6LayoutINS5_IJNSA_ILi2EEESB_SB_EEENS5_IJSB_NSA_ILi0EEESU_EEEEENS5_IJNS4_10UnderscoreESX_SX_EEEEENS4_13SM90_TMA_LOADENS4_14ComposedLayoutINS4_7SwizzleILi3ELi4ELi3EEENS4_18smem_ptr_flag_bitsILi32EEENSR_INS5_IJNSA_ILi8EEESG_EEENS5_IJSG_SB_EEEEEEEvNS4_8identityES10_S1A_vS1B_EENS_8epilogue10collective6detail29Sm90TmaWarpSpecializedAdapterINS1E_15DefaultEpilogueIfSI_SI_NS1D_6thread17LinearCombinationIfLi1EffLNS1I_9ScaleType4KindE0ELNS_15FloatRoundStyleE2EfEENS1_15EpilogueDefaultEEEEEvvEEEEvNT_6ParamsE --------------------------
	.section	.nv.info._ZN7cutlass13device_kernelINS_4gemm6kernel13GemmUniversalIN4cute5tupleIJiiiiEEENS1_10collective13CollectiveMmaINS1_34MainloopSm90TmaGmmaWarpSpecializedILi2ENS5_IJNS4_1CILi1EEESB_SB_EEENS1_35KernelTmaWarpSpecializedCooperativeEEENS5_IJNSA_ILi128EEESF_NSA_ILi32EEEEEEfNS5_IJlSB_lEEEfSI_NS4_8TiledMMAINS4_8MMA_AtomIJNS4_4SM904GMMA30MMA_64x128x8_F32TF32TF32_SS_TNILNSM_7ScaleInE1ELSO_1EEEEEENS4_6LayoutINS5_IJNSA_ILi2EEESB_SB_EEENS5_IJSB_NSA_ILi0EEESU_EEEEENS5_IJNS4_10UnderscoreESX_SX_EEEEENS4_13SM90_TMA_LOADENS4_14ComposedLayoutINS4_7SwizzleILi3ELi4ELi3EEENS4_18smem_ptr_flag_bitsILi32EEENSR_INS5_IJNSA_ILi8EEESG_EEENS5_IJSG_SB_EEEEEEEvNS4_8identityES10_S1A_vS1B_EENS_8epilogue10collective6detail29Sm90TmaWarpSpecializedAdapterINS1E_15DefaultEpilogueIfSI_SI_NS1D_6thread17LinearCombinationIfLi1EffLNS1I_9ScaleType4KindE0ELNS_15FloatRoundStyleE2EfEENS1_15EpilogueDefaultEEEEEvvEEEEvNT_6ParamsE,"",@"SHT_CUDA_INFO"
	.sectionflags	@""
	.align	4


	//----- nvinfo : EIATTR_CUDA_API_VERSION
	.align		4
        /*0000*/ 	.byte	0x04, 0x37
        /*0002*/ 	.short	(.L_21 - .L_20)
.L_20:
        /*0004*/ 	.word	0x00000082


	//----- nvinfo : EIATTR_KPARAM_INFO
	.align		4
.L_21:
        /*0008*/ 	.byte	0x04, 0x17
        /*000a*/ 	.short	(.L_23 - .L_22)
.L_22:
        /*000c*/ 	.word	0x00000000
        /*0010*/ 	.short	0x0000
        /*0012*/ 	.short	0x0070
        /*0014*/ 	.byte	0x00, 0xf0, 0x01, 0x10


	//----- nvinfo : EIATTR_SPARSE_MMA_MASK
	.align		4
.L_23:
        /*0018*/ 	.byte	0x03, 0x50
        /*001a*/ 	.short	0x0000


	//----- nvinfo : EIATTR_MAXREG_COUNT
	.align		4
        /*001c*/ 	.byte	0x03, 0x1b
        /*001e*/ 	.short	0x00a8


	//----- nvinfo : EIATTR_NUM_BARRIERS
	.align		4
        /*0020*/ 	.byte	0x02, 0x4c
        /*0022*/ 	.byte	0x01
	.zero		1


	//----- nvinfo : EIATTR_EXTERNS
	.align		4
        /*0024*/ 	.byte	0x04, 0x0f
        /*0026*/ 	.short	(.L_25 - .L_24)


	//   ....[0]....
	.align		4
.L_24:
        /*0028*/ 	.word	index@(__assertfail)


	//----- nvinfo : EIATTR_MERCURY_ISA_VERSION
	.align		4
.L_25:
        /*002c*/ 	.byte	0x03, 0x5f
        /*002e*/ 	.short	0x0101


	//----- nvinfo : EIATTR_INT_WARP_WIDE_INSTR_OFFSETS
	.align		4
        /*0030*/ 	.byte	0x04, 0x31
        /*0032*/ 	.short	(.L_27 - .L_26)


	//   ....[0]....
.L_26:
        /*0034*/ 	.word	0x00000370


	//   ....[1]....
        /*0038*/ 	.word	0x00000380


	//   ....[2]....
        /*003c*/ 	.word	0x000004a0


	//----- nvinfo : EIATTR_COOP_GROUP_MASK_REGIDS
	.align		4
.L_27:
        /*0040*/ 	.byte	0x04, 0x29
        /*0042*/ 	.short	(.L_29 - .L_28)


	//   ....[0]....
.L_28:
        /*0044*/ 	.word	0xffffffff


	//   ....[1]....
        /*0048*/ 	.word	0xffffffff


	//   ....[2]....
        /*004c*/ 	.word	0xffffffff


	//   ....[3]....
        /*0050*/ 	.word	0xffffffff


	//   ....[4]....
        /*0054*/ 	.word	0xffffffff


	//----- nvinfo : EIATTR_COOP_GROUP_INSTR_OFFSETS
	.align		4
.L_29:
        /*0058*/ 	.byte	0x04, 0x28
        /*005a*/ 	.short	(.L_31 - .L_30)


	//   ....[0]....
.L_30:
        /*005c*/ 	.word	0x00000060


	//   ....[1]....
        /*0060*/ 	.word	0x00000070


	//   ....[2]....
        /*0064*/ 	.word	0x00000130


	//   ....[3]....
        /*0068*/ 	.word	0x00000280


	//   ....[4]....
        /*006c*/ 	.word	0x00001180


	//----- nvinfo : EIATTR_REG_RECONFIG
	.align		4
.L_31:
        /*0070*/ 	.byte	0x01, 0x54
	.zero		2


	//----- nvinfo : EIATTR_SYSCALL_OFFSETS
	.align		4
        /*0074*/ 	.byte	0x04, 0x46
        /*0076*/ 	.short	(.L_33 - .L_32)


	//   ....[0]....
.L_32:
        /*0078*/ 	.word	0x00001370


	//----- nvinfo : EIATTR_MBARRIER_INSTR_OFFSETS
	.align		4
.L_33:
        /*007c*/ 	.byte	0x04, 0x39
        /*007e*/ 	.short	(.L_35 - .L_34)


	//   ....[0]....
.L_34:
        /*0080*/ 	.word	0x00000230
        /*0084*/ 	.word	0x000000ff
        /*0088*/ 	.word	0x00000000
        /*008c*/ 	.short	0x0100
        /*008e*/ 	.byte	0x08
	.zero		1


	//   ....[1]....
        /*0090*/ 	.word	0x00000240
        /*0094*/ 	.word	0x000000ff
        /*0098*/ 	.word	0x00000010
        /*009c*/ 	.short	0x0100
        /*009e*/ 	.byte	0x08
	.zero		1


	//   ....[2]....
        /*00a0*/ 	.word	0x00000250
        /*00a4*/ 	.word	0x000000ff
        /*00a8*/ 	.word	0x00000008
        /*00ac*/ 	.short	0x0100
        /*00ae*/ 	.byte	0x08
	.zero		1


	//   ....[3]....
        /*00b0*/ 	.word	0x00000260
        /*00b4*/ 	.word	0x000000ff
        /*00b8*/ 	.word	0x00000018
        /*00bc*/ 	.short	0x0100
        /*00be*/ 	.byte	0x08
	.zero		1


	//   ....[4]....
        /*00c0*/ 	.word	0x00000520
        /*00c4*/ 	.word	0x000000ff
        /*00c8*/ 	.word	0x00000030
        /*00cc*/ 	.short	0x0100
        /*00ce*/ 	.byte	0x08
	.zero		1


	//   ....[5]....
        /*00d0*/ 	.word	0x00000580
        /*00d4*/ 	.word	0x000000ff
        /*00d8*/ 	.word	0x00000038
        /*00dc*/ 	.short	0x0100
        /*00de*/ 	.byte	0x08
	.zero		1


	//   ....[6]....
        /*00e0*/ 	.word	0x000013f0
        /*00e4*/ 	.word	0x00000003
        /*00e8*/ 	.word	0x00000000
        /*00ec*/ 	.short	0x010a
        /*00ee*/ 	.byte	0x3f
	.zero		1


	//   ....[7]....
        /*00f0*/ 	.word	0x00001450
        /*00f4*/ 	.word	0x00000003
        /*00f8*/ 	.word	0x00000000
        /*00fc*/ 	.short	0x010a
        /*00fe*/ 	.byte	0x3f
	.zero		1


	//   ....[8]....
        /*0100*/ 	.word	0x000017a0
        /*0104*/ 	.word	0x000000ff
        /*0108*/ 	.word	0x00000000
        /*010c*/ 	.short	0x010a
        /*010e*/ 	.byte	0x07
	.zero		1


	//   ....[9]....
        /*0110*/ 	.word	0x000017e0
        /*0114*/ 	.word	0x000000ff
        /*0118*/ 	.word	0x00000000
        /*011c*/ 	.short	0x010a
        /*011e*/ 	.byte	0x07
	.zero		1


	//   ....[10]....
        /*0120*/ 	.word	0x00001a40
        /*0124*/ 	.word	0x000000ff
        /*0128*/ 	.word	0x00000000
        /*012c*/ 	.short	0x0101
        /*012e*/ 	.byte	0x07
	.zero		1


	//   ....[11]....
        /*0130*/ 	.word	0x00001c00
        /*0134*/ 	.word	0x000000ff
        /*0138*/ 	.word	0x00000000
        /*013c*/ 	.short	0x0101
        /*013e*/ 	.byte	0x04
	.zero		1


	//   ....[12]....
        /*0140*/ 	.word	0x00006150
        /*0144*/ 	.word	0x0000000e
        /*0148*/ 	.word	0x00000010
        /*014c*/ 	.short	0x010a
        /*014e*/ 	.byte	0x3f
	.zero		1


	//   ....[13]....
        /*0150*/ 	.word	0x000064f0
        /*0154*/ 	.word	0x00000005
        /*0158*/ 	.word	0x00000038
        /*015c*/ 	.short	0x0101
        /*015e*/ 	.byte	0x3f
	.zero		1


	//   ....[14]....
        /*0160*/ 	.word	0x00006c00
        /*0164*/ 	.word	0x00000007
        /*0168*/ 	.word	0x00000000
        /*016c*/ 	.short	0x010a
        /*016e*/ 	.byte	0x3f
	.zero		1


	//   ....[15]....
        /*0170*/ 	.word	0x00006c80
        /*0174*/ 	.word	0x00000003
        /*0178*/ 	.word	0x00000000
        /*017c*/ 	.short	0x010a
        /*017e*/ 	.byte	0x3f
	.zero		1


	//   ....[16]....
        /*0180*/ 	.word	0x00006ce0
        /*0184*/ 	.word	0x00000003
        /*0188*/ 	.word	0x00000000
        /*018c*/ 	.short	0x010a
        /*018e*/ 	.byte	0x3f
	.zero		1


	//   ....[17]....
        /*0190*/ 	.word	0x00006d40
        /*0194*/ 	.word	0x00000004
        /*0198*/ 	.word	0x00000000
        /*019c*/ 	.short	0x010a
        /*019e*/ 	.byte	0x3f
	.zero		1


	//   ....[18]....
        /*01a0*/ 	.word	0x00006e10
        /*01a4*/ 	.word	0x0000000e
        /*01a8*/ 	.word	0x00000010
        /*01ac*/ 	.short	0x010a
        /*01ae*/ 	.byte	0x3f
	.zero		1


	//   ....[19]....
        /*01b0*/ 	.word	0x00006ee0
        /*01b4*/ 	.word	0x00000007
        /*01b8*/ 	.word	0x00000000
        /*01bc*/ 	.short	0x010a
        /*01be*/ 	.byte	0x3f
	.zero		1


	//----- nvinfo : EIATTR_NUM_MBARRIERS
	.align		4
.L_35:
        /*01c0*/ 	.byte	0x03, 0x38
        /*01c2*/ 	.short	0x0006


	//----- nvinfo : EIATTR_EXIT_INSTR_OFFSETS
	.align		4
        /*01c4*/ 	.byte	0x04, 0x1c
        /*01c6*/ 	.short	(.L_37 - .L_36)


	//   ....[0]....
.L_36:
        /*01c8*/ 	.word	0x00000620


	//   ....[1]....
        /*01cc*/ 	.word	0x00000ee0


	//   ....[2]....
        /*01d0*/ 	.word	0x00005830


	//   ....[3]....
        /*01d4*/ 	.word	0x00005e60


	//   ....[4]....
        /*01d8*/ 	.word	0x00006cd0


	//----- nvinfo : EIATTR_MAX_THREADS
	.align		4
.L_37:
        /*01dc*/ 	.byte	0x04, 0x05
        /*01de*/ 	.short	(.L_39 - .L_38)
.L_38:
        /*01e0*/ 	.word	0x00000180
        /*01e4*/ 	.word	0x00000001
        /*01e8*/ 	.word	0x00000001


	//----- nvinfo : EIATTR_CRS_STACK_SIZE
	.align		4
.L_39:
        /*01ec*/ 	.byte	0x04, 0x1e
        /*01ee*/ 	.short	(.L_41 - .L_40)
.L_40:
        /*01f0*/ 	.word	0x00000000


	//----- nvinfo : EIATTR_CBANK_PARAM_SIZE
	.align		4
.L_41:
        /*01f4*/ 	.byte	0x03, 0x19
        /*01f6*/ 	.short	0x0470


	//----- nvinfo : EIATTR_PARAM_CBANK
	.align		4
        /*01f8*/ 	.byte	0x04, 0x0a
        /*01fa*/ 	.short	(.L_43 - .L_42)
	.align		4
.L_42:
        /*01fc*/ 	.word	index@(.nv.constant0._ZN7cutlass13device_kernelINS_4gemm6kernel13GemmUniversalIN4cute5tupleIJiiiiEEENS1_10collective13CollectiveMmaINS1_34MainloopSm90TmaGmmaWarpSpecializedILi2ENS5_IJNS4_1CILi1EEESB_SB_EEENS1_35KernelTmaWarpSpecializedCooperativeEEENS5_IJNSA_ILi128EEESF_NSA_ILi32EEEEEEfNS5_IJlSB_lEEEfSI_NS4_8TiledMMAINS4_8MMA_AtomIJNS4_4SM904GMMA30MMA_64x128x8_F32TF32TF32_SS_TNILNSM_7ScaleInE1ELSO_1EEEEEENS4_6LayoutINS5_IJNSA_ILi2EEESB_SB_EEENS5_IJSB_NSA_ILi0EEESU_EEEEENS5_IJNS4_10UnderscoreESX_SX_EEEEENS4_13SM90_TMA_LOADENS4_14ComposedLayoutINS4_7SwizzleILi3ELi4ELi3EEENS4_18smem_ptr_flag_bitsILi32EEENSR_INS5_IJNSA_ILi8EEESG_EEENS5_IJSG_SB_EEEEEEEvNS4_8identityES10_S1A_vS1B_EENS_8epilogue10collective6detail29Sm90TmaWarpSpecializedAdapterINS1E_15DefaultEpilogueIfSI_SI_NS1D_6thread17LinearCombinationIfLi1EffLNS1I_9ScaleType4KindE0ELNS_15FloatRoundStyleE2EfEENS1_15EpilogueDefaultEEEEEvvEEEEvNT_6ParamsE)
        /*0200*/ 	.short	0x0210
        /*0202*/ 	.short	0x0470


	//----- nvinfo : EIATTR_SW_WAR
	.align		4
.L_43:
        /*0204*/ 	.byte	0x04, 0x36
        /*0206*/ 	.short	(.L_45 - .L_44)
.L_44:
        /*0208*/ 	.word	0x00000008
.L_45:


//--------------------- .nv.callgraph             --------------------------
	.section	.nv.callgraph,"",@"SHT_CUDA_CALLGRAPH"
	.align	4
	.sectionentsize	8
	.align		4
        /*0000*/ 	.word	0x00000000
	.align		4
        /*0004*/ 	.word	0xffffffff
	.align		4
        /*0008*/ 	.word	index@(_ZN7cutlass13device_kernelINS_4gemm6kernel13GemmUniversalIN4cute5tupleIJiiiiEEENS1_10collective13CollectiveMmaINS1_34MainloopSm90TmaGmmaWarpSpecializedILi2ENS5_IJNS4_1CILi1EEESB_SB_EEENS1_35KernelTmaWarpSpecializedCooperativeEEENS5_IJNSA_ILi128EEESF_NSA_ILi32EEEEEEfNS5_IJlSB_lEEEfSI_NS4_8TiledMMAINS4_8MMA_AtomIJNS4_4SM904GMMA30MMA_64x128x8_F32TF32TF32_SS_TNILNSM_7ScaleInE1ELSO_1EEEEEENS4_6LayoutINS5_IJNSA_ILi2EEESB_SB_EEENS5_IJSB_NSA_ILi0EEESU_EEEEENS5_IJNS4_10UnderscoreESX_SX_EEEEENS4_13SM90_TMA_LOADENS4_14ComposedLayoutINS4_7SwizzleILi3ELi4ELi3EEENS4_18smem_ptr_flag_bitsILi32EEENSR_INS5_IJNSA_ILi8EEESG_EEENS5_IJSG_SB_EEEEEEEvNS4_8identityES10_S1A_vS1B_EENS_8epilogue10collective6detail29Sm90TmaWarpSpecializedAdapterINS1E_15DefaultEpilogueIfSI_SI_NS1D_6thread17LinearCombinationIfLi1EffLNS1I_9ScaleType4KindE0ELNS_15FloatRoundStyleE2EfEENS1_15EpilogueDefaultEEEEEvvEEEEvNT_6ParamsE)
	.align		4
        /*000c*/ 	.word	index@(__assertfail)
	.align		4
        /*0010*/ 	.word	0x00000000
	.align		4
        /*0014*/ 	.word	0xfffffffe
	.align		4
        /*0018*/ 	.word	0x00000000
	.align		4
        /*001c*/ 	.word	0xfffffffd
	.align		4
        /*0020*/ 	.word	0x00000000
	.align		4
        /*0024*/ 	.word	0xfffffffc


//--------------------- .nv.constant4             --------------------------
	.section	.nv.constant4,"a",@progbits
	.align	8
	.align		8
.nv.constant4:
        /*0000*/ 	.dword	__assertfail
	.align		8
        /*0008*/ 	.dword	__unnamed_1
	.align		8
        /*0010*/ 	.dword	_ZN40_INTERNAL_0e2feb50_4_k_cu_0e011396_201424cuda3std3__45__cpo5beginE
	.align		8
        /*0018*/ 	.dword	_ZN40_INTERNAL_0e2feb50_4_k_cu_0e011396_201424cuda3std3__45__cpo3endE
	.align		8
        /*0020*/ 	.dword	_ZN40_INTERNAL_0e2feb50_4_k_cu_0e011396_201424cuda3std3__45__cpo6cbeginE
	.align		8
        /*0028*/ 	.dword	_ZN40_INTERNAL_0e2feb50_4_k_cu_0e011396_201424cuda3std3__45__cpo4cendE
	.align		8
        /*0030*/ 	.dword	_ZN40_INTERNAL_0e2feb50_4_k_cu_0e011396_201424cuda3std3__442_GLOBAL__N__0e2feb50_4_k_cu_0e011396_201426ignoreE
	.align		8
        /*0038*/ 	.dword	_ZN40_INTERNAL_0e2feb50_4_k_cu_0e011396_201424cuda3std3__419piecewise_constructE
	.align		8
        /*0040*/ 	.dword	_ZN40_INTERNAL_0e2feb50_4_k_cu_0e011396_201424cuda3std3__48in_placeE
	.align		8
        /*0048*/ 	.dword	_ZN40_INTERNAL_0e2feb50_4_k_cu_0e011396_201424cuda3std6ranges3__45__cpo4swapE
	.align		8
        /*0050*/ 	.dword	_ZN40_INTERNAL_0e2feb50_4_k_cu_0e011396_201424cuda3std6ranges3__45__cpo9iter_moveE
	.align		8
        /*0058*/ 	.dword	_ZN40_INTERNAL_0e2feb50_4_k_cu_0e011396_201424cute7productE
	.align		8
        /*0060*/ 	.dword	_ZN40_INTERNAL_0e2feb50_4_k_cu_0e011396_201424cute1_E
	.align		8
        /*0068*/ 	.dword	$str$22
	.align		8
        /*0070*/ 	.dword	$str$23


//--------------------- .text._ZN7cutlass13device_kernelINS_4gemm6kernel13GemmUniversalIN4cute5tupleIJiiiiEEENS1_10collective13CollectiveMmaINS1_34MainloopSm90TmaGmmaWarpSpecializedILi2ENS5_IJNS4_1CILi1EEESB_SB_EEENS1_35KernelTmaWarpSpecializedCooperativeEEENS5_IJNSA_ILi128EEESF_NSA_ILi32EEEEEEfNS5_IJlSB_lEEEfSI_NS4_8TiledMMAINS4_8MMA_AtomIJNS4_4SM904GMMA30MMA_64x128x8_F32TF32TF32_SS_TNILNSM_7ScaleInE1ELSO_1EEEEEENS4_6LayoutINS5_IJNSA_ILi2EEESB_SB_EEENS5_IJSB_NSA_ILi0EEESU_EEEEENS5_IJNS4_10UnderscoreESX_SX_EEEEENS4_13SM90_TMA_LOADENS4_14ComposedLayoutINS4_7SwizzleILi3ELi4ELi3EEENS4_18smem_ptr_flag_bitsILi32EEENSR_INS5_IJNSA_ILi8EEESG_EEENS5_IJSG_SB_EEEEEEEvNS4_8identityES10_S1A_vS1B_EENS_8epilogue10collective6detail29Sm90TmaWarpSpecializedAdapterINS1E_15DefaultEpilogueIfSI_SI_NS1D_6thread17LinearCombinationIfLi1EffLNS1I_9ScaleType4KindE0ELNS_15FloatRoundStyleE2EfEENS1_15EpilogueDefaultEEEEEvvEEEEvNT_6ParamsE --------------------------
	.section	.text._ZN7cutlass13device_kernelINS_4gemm6kernel13GemmUniversalIN4cute5tupleIJiiiiEEENS1_10collective13CollectiveMmaINS1_34MainloopSm90TmaGmmaWarpSpecializedILi2ENS5_IJNS4_1CILi1EEESB_SB_EEENS1_35KernelTmaWarpSpecializedCooperativeEEENS5_IJNSA_ILi128EEESF_NSA_ILi32EEEEEEfNS5_IJlSB_lEEEfSI_NS4_8TiledMMAINS4_8MMA_AtomIJNS4_4SM904GMMA30MMA_64x128x8_F32TF32TF32_SS_TNILNSM_7ScaleInE1ELSO_1EEEEEENS4_6LayoutINS5_IJNSA_ILi2EEESB_SB_EEENS5_IJSB_NSA_ILi0EEESU_EEEEENS5_IJNS4_10UnderscoreESX_SX_EEEEENS4_13SM90_TMA_LOADENS4_14ComposedLayoutINS4_7SwizzleILi3ELi4ELi3EEENS4_18smem_ptr_flag_bitsILi32EEENSR_INS5_IJNSA_ILi8EEESG_EEENS5_IJSG_SB_EEEEEEEvNS4_8identityES10_S1A_vS1B_EENS_8epilogue10collective6detail29Sm90TmaWarpSpecializedAdapterINS1E_15DefaultEpilogueIfSI_SI_NS1D_6thread17LinearCombinationIfLi1EffLNS1I_9ScaleType4KindE0ELNS_15FloatRoundStyleE2EfEENS1_15EpilogueDefaultEEEEEvvEEEEvNT_6ParamsE,"ax",@progbits
	.align	128
.text._ZN7cutlass13device_kernelINS_4gemm6kernel13GemmUniversalIN4cute5tupleIJiiiiEEENS1_10collective13CollectiveMmaINS1_34MainloopSm90TmaGmmaWarpSpecializedILi2ENS5_IJNS4_1CILi1EEESB_SB_EEENS1_35KernelTmaWarpSpecializedCooperativeEEENS5_IJNSA_ILi128EEESF_NSA_ILi32EEEEEEfNS5_IJlSB_lEEEfSI_NS4_8TiledMMAINS4_8MMA_AtomIJNS4_4SM904GMMA30MMA_64x128x8_F32TF32TF32_SS_TNILNSM_7ScaleInE1ELSO_1EEEEEENS4_6LayoutINS5_IJNSA_ILi2EEESB_SB_EEENS5_IJSB_NSA_ILi0EEESU_EEEEENS5_IJNS4_10UnderscoreESX_SX_EEEEENS4_13SM90_TMA_LOADENS4_14ComposedLayoutINS4_7SwizzleILi3ELi4ELi3EEENS4_18smem_ptr_flag_bitsILi32EEENSR_INS5_IJNSA_ILi8EEESG_EEENS5_IJSG_SB_EEEEEEEvNS4_8identityES10_S1A_vS1B_EENS_8epilogue10collective6detail29Sm90TmaWarpSpecializedAdapterINS1E_15DefaultEpilogueIfSI_SI_NS1D_6thread17LinearCombinationIfLi1EffLNS1I_9ScaleType4KindE0ELNS_15FloatRoundStyleE2EfEENS1_15EpilogueDefaultEEEEEvvEEEEvNT_6ParamsE:
        .type           _ZN7cutlass13device_kernelINS_4gemm6kernel13GemmUniversalIN4cute5tupleIJiiiiEEENS1_10collective13CollectiveMmaINS1_34MainloopSm90TmaGmmaWarpSpecializedILi2ENS5_IJNS4_1CILi1EEESB_SB_EEENS1_35KernelTmaWarpSpecializedCooperativeEEENS5_IJNSA_ILi128EEESF_NSA_ILi32EEEEEEfNS5_IJlSB_lEEEfSI_NS4_8TiledMMAINS4_8MMA_AtomIJNS4_4SM904GMMA30MMA_64x128x8_F32TF32TF32_SS_TNILNSM_7ScaleInE1ELSO_1EEEEEENS4_6LayoutINS5_IJNSA_ILi2EEESB_SB_EEENS5_IJSB_NSA_ILi0EEESU_EEEEENS5_IJNS4_10UnderscoreESX_SX_EEEEENS4_13SM90_TMA_LOADENS4_14ComposedLayoutINS4_7SwizzleILi3ELi4ELi3EEENS4_18smem_ptr_flag_bitsILi32EEENSR_INS5_IJNSA_ILi8EEESG_EEENS5_IJSG_SB_EEEEEEEvNS4_8identityES10_S1A_vS1B_EENS_8epilogue10collective6detail29Sm90TmaWarpSpecializedAdapterINS1E_15DefaultEpilogueIfSI_SI_NS1D_6thread17LinearCombinationIfLi1EffLNS1I_9ScaleType4KindE0ELNS_15FloatRoundStyleE2EfEENS1_15EpilogueDefaultEEEEEvvEEEEvNT_6ParamsE,@function
        .size           _ZN7cutlass13device_kernelINS_4gemm6kernel13GemmUniversalIN4cute5tupleIJiiiiEEENS1_10collective13CollectiveMmaINS1_34MainloopSm90TmaGmmaWarpSpecializedILi2ENS5_IJNS4_1CILi1EEESB_SB_EEENS1_35KernelTmaWarpSpecializedCooperativeEEENS5_IJNSA_ILi128EEESF_NSA_ILi32EEEEEEfNS5_IJlSB_lEEEfSI_NS4_8TiledMMAINS4_8MMA_AtomIJNS4_4SM904GMMA30MMA_64x128x8_F32TF32TF32_SS_TNILNSM_7ScaleInE1ELSO_1EEEEEENS4_6LayoutINS5_IJNSA_ILi2EEESB_SB_EEENS5_IJSB_NSA_ILi0EEESU_EEEEENS5_IJNS4_10UnderscoreESX_SX_EEEEENS4_13SM90_TMA_LOADENS4_14ComposedLayoutINS4_7SwizzleILi3ELi4ELi3EEENS4_18smem_ptr_flag_bitsILi32EEENSR_INS5_IJNSA_ILi8EEESG_EEENS5_IJSG_SB_EEEEEEEvNS4_8identityES10_S1A_vS1B_EENS_8epilogue10collective6detail29Sm90TmaWarpSpecializedAdapterINS1E_15DefaultEpilogueIfSI_SI_NS1D_6thread17LinearCombinationIfLi1EffLNS1I_9ScaleType4KindE0ELNS_15FloatRoundStyleE2EfEENS1_15EpilogueDefaultEEEEEvvEEEEvNT_6ParamsE,(.L_x_190 - _ZN7cutlass13device_kernelINS_4gemm6kernel13GemmUniversalIN4cute5tupleIJiiiiEEENS1_10collective13CollectiveMmaINS1_34MainloopSm90TmaGmmaWarpSpecializedILi2ENS5_IJNS4_1CILi1EEESB_SB_EEENS1_35KernelTmaWarpSpecializedCooperativeEEENS5_IJNSA_ILi128EEESF_NSA_ILi32EEEEEEfNS5_IJlSB_lEEEfSI_NS4_8TiledMMAINS4_8MMA_AtomIJNS4_4SM904GMMA30MMA_64x128x8_F32TF32TF32_SS_TNILNSM_7ScaleInE1ELSO_1EEEEEENS4_6LayoutINS5_IJNSA_ILi2EEESB_SB_EEENS5_IJSB_NSA_ILi0EEESU_EEEEENS5_IJNS4_10UnderscoreESX_SX_EEEEENS4_13SM90_TMA_LOADENS4_14ComposedLayoutINS4_7SwizzleILi3ELi4ELi3EEENS4_18smem_ptr_flag_bitsILi32EEENSR_INS5_IJNSA_ILi8EEESG_EEENS5_IJSG_SB_EEEEEEEvNS4_8identityES10_S1A_vS1B_EENS_8epilogue10collective6detail29Sm90TmaWarpSpecializedAdapterINS1E_15DefaultEpilogueIfSI_SI_NS1D_6thread17LinearCombinationIfLi1EffLNS1I_9ScaleType4KindE0ELNS_15FloatRoundStyleE2EfEENS1_15EpilogueDefaultEEEEEvvEEEEvNT_6ParamsE)
        .other          _ZN7cutlass13device_kernelINS_4gemm6kernel13GemmUniversalIN4cute5tupleIJiiiiEEENS1_10collective13CollectiveMmaINS1_34MainloopSm90TmaGmmaWarpSpecializedILi2ENS5_IJNS4_1CILi1EEESB_SB_EEENS1_35KernelTmaWarpSpecializedCooperativeEEENS5_IJNSA_ILi128EEESF_NSA_ILi32EEEEEEfNS5_IJlSB_lEEEfSI_NS4_8TiledMMAINS4_8MMA_AtomIJNS4_4SM904GMMA30MMA_64x128x8_F32TF32TF32_SS_TNILNSM_7ScaleInE1ELSO_1EEEEEENS4_6LayoutINS5_IJNSA_ILi2EEESB_SB_EEENS5_IJSB_NSA_ILi0EEESU_EEEEENS5_IJNS4_10UnderscoreESX_SX_EEEEENS4_13SM90_TMA_LOADENS4_14ComposedLayoutINS4_7SwizzleILi3ELi4ELi3EEENS4_18smem_ptr_flag_bitsILi32EEENSR_INS5_IJNSA_ILi8EEESG_EEENS5_IJSG_SB_EEEEEEEvNS4_8identityES10_S1A_vS1B_EENS_8epilogue10collective6detail29Sm90TmaWarpSpecializedAdapterINS1E_15DefaultEpilogueIfSI_SI_NS1D_6thread17LinearCombinationIfLi1EffLNS1I_9ScaleType4KindE0ELNS_15FloatRoundStyleE2EfEENS1_15EpilogueDefaultEEEEEvvEEEEvNT_6ParamsE,@"STO_CUDA_ENTRY STV_DEFAULT"
_ZN7cutlass13device_kernelINS_4gemm6kernel13GemmUniversalIN4cute5tupleIJiiiiEEENS1_10collective13CollectiveMmaINS1_34MainloopSm90TmaGmmaWarpSpecializedILi2ENS5_IJNS4_1CILi1EEESB_SB_EEENS1_35KernelTmaWarpSpecializedCooperativeEEENS5_IJNSA_ILi128EEESF_NSA_ILi32EEEEEEfNS5_IJlSB_lEEEfSI_NS4_8TiledMMAINS4_8MMA_AtomIJNS4_4SM904GMMA30MMA_64x128x8_F32TF32TF32_SS_TNILNSM_7ScaleInE1ELSO_1EEEEEENS4_6LayoutINS5_IJNSA_ILi2EEESB_SB_EEENS5_IJSB_NSA_ILi0EEESU_EEEEENS5_IJNS4_10UnderscoreESX_SX_EEEEENS4_13SM90_TMA_LOADENS4_14ComposedLayoutINS4_7SwizzleILi3ELi4ELi3EEENS4_18smem_ptr_flag_bitsILi32EEENSR_INS5_IJNSA_ILi8EEESG_EEENS5_IJSG_SB_EEEEEEEvNS4_8identityES10_S1A_vS1B_EENS_8epilogue10collective6detail29Sm90TmaWarpSpecializedAdapterINS1E_15DefaultEpilogueIfSI_SI_NS1D_6thread17LinearCombinationIfLi1EffLNS1I_9ScaleType4KindE0ELNS_15FloatRoundStyleE2EfEENS1_15EpilogueDefaultEEEEEvvEEEEvNT_6ParamsE:
[----:B------:R-:W0:Y:S01]  /*0000*/  LDC R1, c[0x0][0x28] ;  /* 0x00000a00ff017b82 */ /* 0x000e220000000800 */
[----:B------:R-:W1:Y:S01]  /*0010*/  S2R R4, SR_TID.X ;  /* 0x0000000000047919 */ /* 0x000e620000002100 */
[----:B------:R-:W-:Y:S01]  /*0020*/  ELECT P0, URZ, PT ;  /* 0x00000000003f782f */ /* 0x000fe20003800000 */
[----:B------:R-:W-:Y:S01]  /*0030*/  BSSY B0, `(.L_x_0) ;  /* 0x000000f000007945 */ /* 0x000fe20003800000 */
[--C-:B-1----:R-:W-:Y:S02]  /*0040*/  SHF.R.U32.HI R0, RZ, 0x5, R4.reuse ;  /* 0x00000005ff007819 */ /* 0x102fe40000011604 */
[----:B------:R-:W-:-:S03]  /*0050*/  SHF.R.U32.HI R14, RZ, 0x7, R4 ;  /* 0x00000007ff0e7819 */ /* 0x000fc60000011604 */
[----:B------:R-:W1:Y:S04]  /*0060*/  SHFL.IDX PT, R5, R0, RZ, 0x1f ;  /* 0x00001fff00057589 */ /* 0x000e6800000e0000 */
[----:B------:R2:W3:Y:S01]  /*0070*/  SHFL.IDX PT, R10, R14, RZ, 0x1f ;  /* 0x00001fff0e0a7589 */ /* 0x0004e200000e0000 */
[----:B-1----:R-:W-:-:S13]  /*0080*/  ISETP.NE.OR P0, PT, R5, RZ, !P0 ;  /* 0x000000ff0500720c */ /* 0x002fda0004705670 */
[----:B0-23--:R-:W-:Y:S05]  /*0090*/  @P0 BRA `(.L_x_1) ;  /* 0x0000000000200947 */ /* 0x00dfea0003800000 */
[----:B------:R-:W-:Y:S02]  /*00a0*/  ULDC.64 UR4, c[0x0][0x198] ;  /* 0x0000660000047ab9 */ /* 0x000fe40000000a00 */
[----:B------:R-:W-:Y:S02]  /*00b0*/  UIADD3 UR6, UP0, UR4, 0xf0, URZ ;  /* 0x000000f004067890 */ /* 0x000fe4000ff1e03f */
[----:B------:R-:W-:Y:S02]  /*00c0*/  UIADD3 UR4, UP1, UR4, 0x1f0, URZ ;  /* 0x000001f004047890 */ /* 0x000fe4000ff3e03f */
[----:B------:R-:W-:Y:S02]  /*00d0*/  UIADD3.X UR7, URZ, UR5, URZ, UP0, !UPT ;  /* 0x000000053f077290 */ /* 0x000fe400087fe43f */
[----:B------:R-:W-:-:S07]  /*00e0*/  UIADD3.X UR5, URZ, UR5, URZ, UP1, !UPT ;  /* 0x000000053f057290 */ /* 0x000fce0008ffe43f */
[----:B------:R0:W-:Y:S02]  /*00f0*/  UTMACCTL.PF [UR6] ;  /* 0x00000000060079b9 */ /* 0x0001e40008040000 */
[----:B------:R0:W-:Y:S02]  /*0100*/  UTMACCTL.PF [UR4] ;  /* 0x00000000040079b9 */ /* 0x0001e40008040000 */
[----:B0-----:R-:W-:Y:S01]  /*0110*/  NOP ;  /* 0x0000000000007918 */ /* 0x001fe20000000000 */
.L_x_1:
[----:B------:R-:W-:Y:S05]  /*0120*/  BSYNC B0 ;  /* 0x0000000000007941 */ /* 0x000fea0003800000 */
.L_x_0:
[----:B------:R-:W0:Y:S02]  /*0130*/  SHFL.IDX PT, R2, R0, RZ, 0x1f ;  /* 0x00001fff00027589 */ /* 0x000e2400000e0000 */
[----:B0-----:R-:W-:-:S13]  /*0140*/  ISETP.NE.AND P0, PT, R2, RZ, PT ;  /* 0x000000ff0200720c */ /* 0x001fda0003f05270 */
[----:B------:R-:W-:Y:S05]  /*0150*/  @P0 BRA `(.L_x_2) ;  /* 0x0000000000480947 */ /* 0x000fea0003800000 */
[----:B------:R-:W0:Y:S01]  /*0160*/  S2UR UR8, SR_CgaCtaId ;  /* 0x00000000000879c3 */ /* 0x000e220000008800 */
[----:B------:R-:W-:Y:S01]  /*0170*/  UMOV UR4, 0x400 ;  /* 0x0000040000047882 */ /* 0x000fe20000000000 */
[----:B------:R-:W-:Y:S01]  /*0180*/  UMOV UR5, 0x1 ;  /* 0x0000000100057882 */ /* 0x000fe20000000000 */
[----:B------:R-:W-:Y:S01]  /*0190*/  UMOV UR6, 0x100 ;  /* 0x0000010000067882 */ /* 0x000fe20000000000 */
[----:B------:R-:W-:Y:S01]  /*01a0*/  ELECT P0, URZ, PT ;  /* 0x00000000003f782f */ /* 0x000fe20003800000 */
[----:B------:R-:W-:-:S04]  /*01b0*/  UIADD3 UR6, -UR6, 0x100000, URZ ;  /* 0x0010000006067890 */ /* 0x000fc8000fffe13f */
[----:B------:R-:W-:Y:S02]  /*01c0*/  USHF.L.U32 UR7, UR6, 0xb, URZ ;  /* 0x0000000b06077899 */ /* 0x000fe4000800063f */
[----:B------:R-:W-:Y:S02]  /*01d0*/  USHF.L.U32 UR6, UR6, 0x1, URZ ;  /* 0x0000000106067899 */ /* 0x000fe4000800063f */
[----:B0-----:R-:W-:Y:S02]  /*01e0*/  ULEA UR8, UR8, UR4, 0x18 ;  /* 0x0000000408087291 */ /* 0x001fe4000f8ec03f */
[----:B------:R-:W-:-:S04]  /*01f0*/  UIADD3 UR4, -UR5, 0x100000, URZ ;  /* 0x0010000005047890 */ /* 0x000fc8000fffe13f */
[----:B------:R-:W-:Y:S02]  /*0200*/  USHF.L.U32 UR5, UR4, 0xb, URZ ;  /* 0x0000000b04057899 */ /* 0x000fe4000800063f */
[----:B------:R-:W-:Y:S01]  /*0210*/  USHF.L.U32 UR4, UR4, 0x1, URZ ;  /* 0x0000000104047899 */ /* 0x000fe2000800063f */
[----:B------:R-:W0:Y:S11]  /*0220*/  FENCE.VIEW.ASYNC.S ;  /* 0x00000000000073c6 */ /* 0x000e360000000000 */
[----:B0-----:R0:W1:Y:S01]  /*0230*/  SYNCS.EXCH.64 URZ, [UR8], UR4 ;  /* 0x00000004083f75b2 */ /* 0x0010620008000100 */
[----:B------:R0:W2:Y:S01]  /*0240*/  SYNCS.EXCH.64 URZ, [UR8+0x10], UR6 ;  /* 0x00001006083f75b2 */ /* 0x0000a20008000100 */
[----:B------:R0:W3:Y:S01]  /*0250*/  SYNCS.EXCH.64 URZ, [UR8+0x8], UR4 ;  /* 0x00000804083f75b2 */ /* 0x0000e20008000100 */
[----:B------:R0:W4:Y:S01]  /*0260*/  SYNCS.EXCH.64 URZ, [UR8+0x18], UR6 ;  /* 0x00001806083f75b2 */ /* 0x0001220008000100 */
[----:B------:R-:W-:Y:S01]  /*0270*/  NOP ;  /* 0x0000000000007918 */ /* 0x000fe20000000000 */
.L_x_2:
[----:B------:R-:W5:Y:S01]  /*0280*/  SHFL.IDX PT, R0, R0, RZ, 0x1f ;  /* 0x00001fff00007589 */ /* 0x000f6200000e0000 */
[----:B------:R-:W-:Y:S01]  /*0290*/  ELECT P0, URZ, PT ;  /* 0x00000000003f782f */ /* 0x000fe20003800000 */
[----:B------:R-:W1:Y:S01]  /*02a0*/  LDC R2, c[0x0][0x65c] ;  /* 0x00019700ff027b82 */ /* 0x000e620000000800 */
[----:B0-----:R-:W-:Y:S01]  /*02b0*/  UMOV UR4, 0x20 ;  /* 0x0000002000047882 */ /* 0x001fe20000000000 */
[----:B------:R-:W0:Y:S01]  /*02c0*/  S2R R3, SR_CTAID.Y ;  /* 0x0000000000037919 */ /* 0x000e220000002600 */
[----:B------:R-:W-:Y:S01]  /*02d0*/  NOP ;  /* 0x0000000000007918 */ /* 0x000fe20000000000 */
[----:B------:R-:W-:Y:S01]  /*02e0*/  ISETP.NE.AND P2, PT, R10, RZ, PT ;  /* 0x000000ff0a00720c */ /* 0x000fe20003f45270 */
[----:B------:R-:W-:Y:S01]  /*02f0*/  NOP ;  /* 0x0000000000007918 */ /* 0x000fe20000000000 */
[----:B------:R-:W2:Y:S01]  /*0300*/  S2R R6, SR_CTAID.X ;  /* 0x0000000000067919 */ /* 0x000ea20000002500 */
[----:B------:R-:W-:Y:S01]  /*0310*/  IMAD.MOV.U32 R7, RZ, RZ, RZ ;  /* 0x000000ffff077224 */ /* 0x000fe200078e00ff */
[----:B-----5:R-:W-:-:S02]  /*0320*/  ISETP.NE.OR P0, PT, R0, RZ, !P0 ;  /* 0x000000ff0000720c */ /* 0x020fc40004705670 */
[----:B-1----:R-:W-:-:S04]  /*0330*/  ISETP.NE.AND P3, PT, R2, 0x1, PT ;  /* 0x000000010200780c */ /* 0x002fc80003f65270 */
[----:B------:R-:W-:Y:S02]  /*0340*/  P2R R0, PR, RZ, 0x8 ;  /* 0x00000008ff007803 */ /* 0x000fe40000000000 */
[----:B------:R-:W-:-:S04]  /*0350*/  SHF.R.S32.HI R0, RZ, 0x1f, R5 ;  /* 0x0000001fff007819 */ /* 0x000fc80000011405 */
[----:B------:R-:W-:Y:S01]  /*0360*/  LEA.HI R0, R0, R5, RZ, 0x2 ;  /* 0x0000000500007211 */ /* 0x000fe200078f10ff */
[----:B------:R-:W-:Y:S01]  /*0370*/  VOTEU.ALL UP0, P0 ;  /* 0x00000000003f7886 */ /* 0x000fe20000000000 */
[----:B------:R-:W-:Y:S01]  /*0380*/  VOTEU.ALL UP1, P0 ;  /* 0x00000000003f7886 */ /* 0x000fe20000020000 */
[----:B------:R-:W2:Y:S01]  /*0390*/  @P3 LDC R17, c[0x0][0x10] ;  /* 0x00000400ff113b82 */ /* 0x000ea20000000800 */
[----:B------:R-:W-:Y:S01]  /*03a0*/  LOP3.LUT R0, R0, 0xfffffffc, RZ, 0xc0, !PT ;  /* 0xfffffffc00007812 */ /* 0x000fe200078ec0ff */
[----:B0-----:R-:W-:Y:S01]  /*03b0*/  @P3 IMAD.MOV.U32 R8, RZ, RZ, R3 ;  /* 0x000000ffff083224 */ /* 0x001fe200078e0003 */
[----:B------:R-:W-:Y:S01]  /*03c0*/  @!UP0 UMOV UR6, 0x400 ;  /* 0x0000040000068882 */ /* 0x000fe20000000000 */
[----:B------:R-:W-:-:S04]  /*03d0*/  @!UP0 UIADD3 UR4, -UR4, 0x100000, URZ ;  /* 0x0010000004048890 */ /* 0x000fc8000fffe13f */
[----:B------:R-:W-:Y:S02]  /*03e0*/  @!UP0 USHF.L.U32 UR5, UR4, 0xb, URZ ;  /* 0x0000000b04058899 */ /* 0x000fe4000800063f */
[----:B------:R-:W-:Y:S01]  /*03f0*/  @!UP0 USHF.L.U32 UR4, UR4, 0x1, URZ ;  /* 0x0000000104048899 */ /* 0x000fe2000800063f */
[----:B------:R-:W-:Y:S02]  /*0400*/  @P3 IMAD.MOV.U32 R9, RZ, RZ, RZ ;  /* 0x000000ffff093224 */ /* 0x000fe400078e00ff */
[----:B------:R-:W-:Y:S01]  /*0410*/  IMAD.IADD R0, R5, 0x1, -R0 ;  /* 0x0000000105007824 */ /* 0x000fe200078e0a00 */
[----:B------:R-:W0:Y:S01]  /*0420*/  @!UP0 S2UR UR7, SR_CgaCtaId ;  /* 0x00000000000789c3 */ /* 0x000e220000008800 */
[----:B------:R-:W-:-:S03]  /*0430*/  @P3 IMAD.MOV.U32 R5, RZ, RZ, RZ ;  /* 0x000000ffff053224 */ /* 0x000fc600078e00ff */
[----:B------:R-:W-:-:S04]  /*0440*/  ISETP.NE.AND P1, PT, R0, 0x3, PT ;  /* 0x000000030000780c */ /* 0x000fc80003f25270 */
[----:B------:R-:W1:Y:S01]  /*0450*/  @!P3 LDC R11, c[0x0][0xc] ;  /* 0x00000300ff0bbb82 */ /* 0x000e620000000800 */
[----:B--2---:R-:W-:-:S04]  /*0460*/  @P3 IMAD.WIDE.U32 R16, R6, R17, R8 ;  /* 0x0000001106103225 */ /* 0x004fc800078e0008 */
[----:B------:R-:W-:Y:S01]  /*0470*/  @P3 IMAD.IADD R17, R17, 0x1, R5 ;  /* 0x0000000111113824 */ /* 0x000fe200078e0205 */
[----:B------:R-:W-:Y:S01]  /*0480*/  LOP3.LUT R5, R4, 0x7f, RZ, 0xc0, !PT ;  /* 0x0000007f04057812 */ /* 0x000fe200078ec0ff */
[----:B0-----:R-:W-:Y:S01]  /*0490*/  @!UP0 ULEA UR8, UR7, UR6, 0x18 ;  /* 0x0000000607088291 */ /* 0x001fe2000f8ec03f */
[----:B------:R-:W-:Y:S02]  /*04a0*/  VOTEU.ALL UP0, P0 ;  /* 0x00000000003f7886 */ /* 0x000fe40000000000 */
[----:B------:R-:W-:Y:S01]  /*04b0*/  ULDC UR6, c[0x0][0xc] ;  /* 0x0000030000067ab9 */ /* 0x000fe20000000800 */
[----:B------:R-:W-:Y:S01]  /*04c0*/  ISETP.EQ.OR P0, PT, R0, RZ, !P1 ;  /* 0x000000ff0000720c */ /* 0x000fe20004f02670 */
[----:B------:R-:W-:-:S03]  /*04d0*/  ULDC UR7, c[0x0][0x10] ;  /* 0x0000040000077ab9 */ /* 0x000fc60000000800 */
[C---:B------:R-:W-:Y:S01]  /*04e0*/  ISETP.EQ.AND P0, PT, R10.reuse, RZ, P0 ;  /* 0x000000ff0a00720c */ /* 0x040fe20000702270 */
[----:B------:R-:W-:Y:S02]  /*04f0*/  VIADD R10, R10, 0xffffffff ;  /* 0xffffffff0a0a7836 */ /* 0x000fe40000000000 */
[----:B-1----:R-:W-:Y:S01]  /*0500*/  @!P3 IMAD.WIDE.U32 R8, R11, R3, R6 ;  /* 0x000000030b08b225 */ /* 0x002fe200078e0006 */
[----:B------:R-:W0:Y:S02]  /*0510*/  FENCE.VIEW.ASYNC.S ;  /* 0x00000000000073c6 */ /* 0x000e240000000000 */
[----:B0-----:R-:W3:Y:S01]  /*0520*/  @!UP0 SYNCS.EXCH.64 URZ, [UR8+0x30], UR4 ;  /* 0x00003004083f85b2 */ /* 0x001ee20008000100 */
[----:B------:R-:W-:Y:S02]  /*0530*/  SEL R18, RZ, 0x1, !P0 ;  /* 0x00000001ff127807 */ /* 0x000fe40004000000 */
[----:B------:R-:W-:Y:S01]  /*0540*/  ISETP.GE.U32.AND P1, PT, R10, 0x2, PT ;  /* 0x000000020a00780c */ /* 0x000fe20003f26070 */
[----:B------:R-:W-:-:S02]  /*0550*/  @!P3 IMAD.MOV.U32 R16, RZ, RZ, R8 ;  /* 0x000000ffff10b224 */ /* 0x000fc400078e0008 */
[----:B------:R-:W-:Y:S01]  /*0560*/  @!P3 IMAD.MOV.U32 R17, RZ, RZ, R9 ;  /* 0x000000ffff11b224 */ /* 0x000fe200078e0009 */
[----:B------:R-:W-:Y:S01]  /*0570*/  SEL R18, R18, 0x2, P1 ;  /* 0x0000000212127807 */ /* 0x000fe20000800000 */
[----:B------:R0:W3:Y:S01]  /*0580*/  @!UP1 SYNCS.EXCH.64 URZ, [UR8+0x38], UR4 ;  /* 0x00003804083f95b2 */ /* 0x0000e20008000100 */
[----:B------:R-:W-:Y:S01]  /*0590*/  NOP ;  /* 0x0000000000007918 */ /* 0x000fe20000000000 */
[----:B0-----:R-:W-:-:S03]  /*05a0*/  UIMAD.WIDE.U32 UR4, UR6, UR7, URZ ;  /* 0x00000007060472a5 */ /* 0x001fc6000f8e003f */
[----:B------:R-:W-:Y:S02]  /*05b0*/  ULDC UR6, c[0x0][0x14] ;  /* 0x0000050000067ab9 */ /* 0x000fe40000000800 */
[----:B------:R-:W-:Y:S02]  /*05c0*/  UIMAD.WIDE.U32 UR36, UR4, UR6, URZ ;  /* 0x00000006042472a5 */ /* 0x000fe4000f8e003f */
[----:B------:R-:W-:-:S04]  /*05d0*/  UIMAD UR42, UR5, UR6, URZ ;  /* 0x00000006052a72a4 */ /* 0x000fc8000f8e023f */
[----:B------:R-:W-:Y:S01]  /*05e0*/  UIADD3 UR42, UR37, UR42, URZ ;  /* 0x0000002a252a7290 */ /* 0x000fe2000fffe03f */
[----:B---34-:R-:W-:Y:S06]  /*05f0*/  BAR.SYNC.DEFER_BLOCKING 0x0 ;  /* 0x0000000000007b1d */ /* 0x018fec0000010000 */
[----:B------:R-:W-:Y:S05]  /*0600*/  @!P2 BRA `(.L_x_3) ;  /* 0x00000050008ca947 */ /* 0x000fea0003800000 */
[----:B------:R-:W-:-:S13]  /*0610*/  ISETP.GT.U32.AND P0, PT, R10, 0x1, PT ;  /* 0x000000010a00780c */ /* 0x000fda0003f04070 */
[----:B------:R-:W-:Y:S05]  /*0620*/  @P0 EXIT ;  /* 0x000000000000094d */ /* 0x000fea0003800000 */
[----:B------:R-:W-:Y:S01]  /*0630*/  ULDC.64 UR4, c[0x0][0x650] ;  /* 0x0001940000047ab9 */ /* 0x000fe20000000a00 */
[----:B------:R-:W-:Y:S01]  /*0640*/  PRMT R0, RZ, 0x7610, R0 ;  /* 0x00007610ff007816 */ /* 0x000fe20000000000 */
[----:B------:R-:W-:Y:S01]  /*0650*/  IMAD.MOV.U32 R101, RZ, RZ, -0x1 ;  /* 0xffffffffff657424 */ /* 0x000fe200078e00ff */
[----:B------:R-:W-:Y:S01]  /*0660*/  ISETP.GE.U32.AND P0, PT, R16, UR4, PT ;  /* 0x0000000410007c0c */ /* 0x000fe2000bf06070 */
[----:B------:R-:W-:Y:S02]  /*0670*/  IMAD.MOV.U32 R100, RZ, RZ, -0x1 ;  /* 0xffffffffff647424 */ /* 0x000fe400078e00ff */
[----:B------:R-:W-:Y:S01]  /*0680*/  IMAD.MOV.U32 R99, RZ, RZ, -0x1 ;  /* 0xffffffffff637424 */ /* 0x000fe200078e00ff */
[----:B------:R-:W-:-:S13]  /*0690*/  ISETP.GE.U32.AND.EX P0, PT, R17, UR5, PT, P0 ;  /* 0x0000000511007c0c */ /* 0x000fda000bf06100 */
[----:B------:R-:W-:Y:S05]  /*06a0*/  @P0 BRA `(.L_x_4) ;  /* 0x0000000400540947 */ /* 0x000fea0003800000 */
[----:B------:R-:W0:Y:S01]  /*06b0*/  LDC.64 R20, c[0x0][0x628] ;  /* 0x00018a00ff147b82 */ /* 0x000e220000000a00 */
[----:B------:R-:W-:Y:S02]  /*06c0*/  IMAD.MOV.U32 R8, RZ, RZ, R16 ;  /* 0x000000ffff087224 */ /* 0x000fe400078e0010 */
[----:B------:R-:W-:-:S05]  /*06d0*/  IMAD.MOV.U32 R9, RZ, RZ, R17 ;  /* 0x000000ffff097224 */ /* 0x000fca00078e0011 */
[----:B------:R-:W1:Y:S08]  /*06e0*/  LDC R0, c[0x0][0x630] ;  /* 0x00018c00ff007b82 */ /* 0x000e700000000800 */
[----:B------:R-:W2:Y:S01]  /*06f0*/  LDC.64 R22, c[0x0][0x620] ;  /* 0x00018800ff167b82 */ /* 0x000ea20000000a00 */
[----:B0-----:R-:W-:-:S04]  /*0700*/  ISETP.NE.U32.AND P0, PT, R20, RZ, PT ;  /* 0x000000ff1400720c */ /* 0x001fc80003f05070 */
[----:B------:R-:W-:-:S13]  /*0710*/  ISETP.NE.AND.EX P0, PT, R21, RZ, PT, P0 ;  /* 0x000000ff1500720c */ /* 0x000fda0003f05300 */
[----:B-12---:R-:W-:Y:S05]  /*0720*/  @!P0 BRA `(.L_x_5) ;  /* 0x0000000000288947 */ /* 0x006fea0003800000 */
[----:B------:R-:W0:Y:S02]  /*0730*/  LDC R13, c[0x0][0x634] ;  /* 0x00018d00ff0d7b82 */ /* 0x000e240000000800 */
[----:B0-----:R-:W-:-:S05]  /*0740*/  IADD3 R13, P0, R16, R13, RZ ;  /* 0x0000000d100d7210 */ /* 0x001fca0007f1e0ff */
[----:B------:R-:W-:-:S04]  /*0750*/  IMAD.X R15, RZ, RZ, R17, P0 ;  /* 0x000000ffff0f7224 */ /* 0x000fc800000e0611 */
[----:B------:R-:W-:-:S04]  /*0760*/  IMAD.WIDE.U32 R8, R15, R20, RZ ;  /* 0x000000140f087225 */ /* 0x000fc800078e00ff */
[----:B------:R-:W-:-:S04]  /*0770*/  IMAD.WIDE.U32 R10, P0, R13, R21, R8 ;  /* 0x000000150d0a7225 */ /* 0x000fc80007800008 */
[----:B------:R-:W-:-:S04]  /*0780*/  IMAD.WIDE.U32 R8, R13, R20, RZ ;  /* 0x000000140d087225 */ /* 0x000fc800078e00ff */
[----:B------:R-:W-:Y:S01]  /*0790*/  IMAD.X R13, RZ, RZ, RZ, P0 ;  /* 0x000000ffff0d7224 */ /* 0x000fe200000e06ff */
[----:B------:R-:W-:Y:S01]  /*07a0*/  IADD3 RZ, P0, R9, R10, RZ ;  /* 0x0000000a09ff7210 */ /* 0x000fe20007f1e0ff */
[----:B------:R-:W-:-:S04]  /*07b0*/  IMAD.MOV.U32 R12, RZ, RZ, R11 ;  /* 0x000000ffff0c7224 */ /* 0x000fc800078e000b */
[----:B------:R-:W-:-:S08]  /*07c0*/  IMAD.WIDE.U32.X R8, R15, R21, R12, P0 ;  /* 0x000000150f087225 */ /* 0x000fd000000e040c */
.L_x_5:
[-CC-:B------:R-:W-:Y:S01]  /*07d0*/  SHF.R.U64 R99, R8, R0.reuse, R9.reuse ;  /* 0x0000000008637219 */ /* 0x180fe20000001209 */
[----:B------:R-:W0:Y:S01]  /*07e0*/  LDC R12, c[0x0][0x618] ;  /* 0x00018600ff0c7b82 */ /* 0x000e220000000800 */
[----:B------:R-:W-:Y:S01]  /*07f0*/  SHF.R.U32.HI R7, RZ, R0, R9 ;  /* 0x00000000ff077219 */ /* 0x000fe20000011609 */
[----:B------:R-:W-:Y:S01]  /*0800*/  ULDC UR4, c[0x0][0x150] ;  /* 0x0000540000047ab9 */ /* 0x000fe20000000800 */
[----:B------:R-:W-:Y:S02]  /*0810*/  IADD3 R11, P0, RZ, -R99, RZ ;  /* 0x80000063ff0b7210 */ /* 0x000fe40007f1e0ff */
[----:B------:R-:W-:-:S03]  /*0820*/  I2FP.F32.U32 R0, R6 ;  /* 0x0000000600007245 */ /* 0x000fc60000201000 */
[----:B------:R-:W1:Y:S01]  /*0830*/  LDC.64 R30, c[0x0][0x640] ;  /* 0x00019000ff1e7b82 */ /* 0x000e620000000a00 */
[----:B------:R-:W-:Y:S02]  /*0840*/  IMAD.X R13, RZ, RZ, ~R7, P0 ;  /* 0x000000ffff0d7224 */ /* 0x000fe400000e0e07 */
[----:B------:R-:W-:Y:S01]  /*0850*/  FMUL R0, R0, UR4 ;  /* 0x0000000400007c20 */ /* 0x000fe20008400000 */
[----:B------:R-:W-:Y:S01]  /*0860*/  IMAD.WIDE.U32 R8, R11, R22, R16 ;  /* 0x000000160b087225 */ /* 0x000fe200078e0010 */
[----:B------:R-:W-:-:S03]  /*0870*/  ULDC UR4, c[0x0][0x154] ;  /* 0x0000550000047ab9 */ /* 0x000fc60000000800 */
[----:B------:R-:W-:Y:S01]  /*0880*/  IMAD R10, R13, R22, RZ ;  /* 0x000000160d0a7224 */ /* 0x000fe200078e02ff */
[----:B------:R-:W2:Y:S01]  /*0890*/  LDC R7, c[0x0][0x144] ;  /* 0x00005100ff077b82 */ /* 0x000ea20000000800 */
[----:B------:R-:W3:Y:S02]  /*08a0*/  F2I.U32.TRUNC.NTZ R0, R0 ;  /* 0x0000000000007305 */ /* 0x000ee4000020f000 */
[----:B------:R-:W-:-:S04]  /*08b0*/  IMAD R11, R11, R23, R10 ;  /* 0x000000170b0b7224 */ /* 0x000fc800078e020a */
[----:B------:R-:W-:Y:S01]  /*08c0*/  IMAD.IADD R9, R9, 0x1, R11 ;  /* 0x0000000109097824 */ /* 0x000fe200078e020b */
[----:B------:R-:W4:Y:S01]  /*08d0*/  LDC R24, c[0x0][0x608] ;  /* 0x00018200ff187b82 */ /* 0x000f220000000800 */
[----:B------:R-:W-:-:S03]  /*08e0*/  IMAD.MOV.U32 R11, RZ, RZ, -0x1 ;  /* 0xffffffffff0b7424 */ /* 0x000fc600078e00ff */
[-CC-:B0-----:R-:W-:Y:S02]  /*08f0*/  SHF.R.U64 R22, R8, R12.reuse, R9.reuse ;  /* 0x0000000c08167219 */ /* 0x181fe40000001209 */
[----:B------:R-:W-:Y:S02]  /*0900*/  I2FP.F32.U32 R8, R3 ;  /* 0x0000000300087245 */ /* 0x000fe40000201000 */
[----:B------:R-:W0:Y:S01]  /*0910*/  LDC R28, c[0x0][0x658] ;  /* 0x00019600ff1c7b82 */ /* 0x000e220000000800 */
[----:B-1----:R-:W-:Y:S01]  /*0920*/  ISETP.NE.U32.AND P0, PT, R30, RZ, PT ;  /* 0x000000ff1e00720c */ /* 0x002fe20003f05070 */
[----:B---3--:R-:W-:Y:S02]  /*0930*/  IMAD.MOV R10, RZ, RZ, -R0 ;  /* 0x000000ffff0a7224 */ /* 0x008fe400078e0a00 */
[----:B------:R-:W-:Y:S01]  /*0940*/  FMUL R8, R8, UR4 ;  /* 0x0000000408087c20 */ /* 0x000fe20008400000 */
[----:B------:R-:W-:Y:S02]  /*0950*/  SHF.R.U32.HI R9, RZ, R12, R9 ;  /* 0x0000000cff097219 */ /* 0x000fe40000011609 */
[----:B------:R-:W-:Y:S01]  /*0960*/  ISETP.NE.AND.EX P0, PT, R31, RZ, PT, P0 ;  /* 0x000000ff1f00720c */ /* 0x000fe20003f05300 */
[----:B------:R1:W3:Y:S01]  /*0970*/  F2I.U32.TRUNC.NTZ R15, R8 ;  /* 0x00000008000f7305 */ /* 0x0002e2000020f000 */
[----:B------:R-:W1:Y:S01]  /*0980*/  LDC R20, c[0x0][0x148] ;  /* 0x00005200ff147b82 */ /* 0x000e620000000800 */
[----:B--2---:R-:W-:-:S07]  /*0990*/  IMAD R0, R7, R10, R6 ;  /* 0x0000000a07007224 */ /* 0x004fce00078e0206 */
[----:B------:R-:W2:Y:S01]  /*09a0*/  LDC R26, c[0x0][0x600] ;  /* 0x00018000ff1a7b82 */ /* 0x000ea20000000800 */
[-CC-:B----4-:R-:W-:Y:S02]  /*09b0*/  SHF.R.U64 R32, R22, R24.reuse, R9.reuse ;  /* 0x0000001816207219 */ /* 0x190fe40000001209 */
[----:B------:R-:W-:Y:S01]  /*09c0*/  SHF.R.U32.HI R7, RZ, R24, R9 ;  /* 0x00000018ff077219 */ /* 0x000fe20000011609 */
[----:B------:R-:W-:-:S04]  /*09d0*/  IMAD.MOV.U32 R9, RZ, RZ, 0x1 ;  /* 0x00000001ff097424 */ /* 0x000fc800078e00ff */
[----:B------:R-:W4:Y:S01]  /*09e0*/  LDC R21, c[0x0][0x648] ;  /* 0x00019200ff157b82 */ /* 0x000f220000000800 */
[-C--:B0-----:R-:W-:Y:S02]  /*09f0*/  SHF.L.U32 R6, R11, R28.reuse, RZ ;  /* 0x0000001c0b067219 */ /* 0x081fe400000006ff */
[--C-:B------:R-:W-:Y:S02]  /*0a00*/  SHF.R.U64 R24, R32, R28, R7.reuse ;  /* 0x0000001c20187219 */ /* 0x100fe40000001207 */
[----:B------:R-:W-:Y:S02]  /*0a10*/  LOP3.LUT R13, RZ, R6, RZ, 0x33, !PT ;  /* 0x00000006ff0d7212 */ /* 0x000fe400078e33ff */
[-C--:B------:R-:W-:Y:S01]  /*0a20*/  SHF.R.U32.HI R7, RZ, R28.reuse, R7 ;  /* 0x0000001cff077219 */ /* 0x080fe20000011607 */
[----:B------:R-:W0:Y:S01]  /*0a30*/  LDC R23, c[0x0][0x638] ;  /* 0x00018e00ff177b82 */ /* 0x000e220000000800 */
[----:B------:R-:W-:Y:S01]  /*0a40*/  SHF.L.U32 R12, R9, R28, RZ ;  /* 0x0000001c090c7219 */ /* 0x000fe200000006ff */
[----:B------:R-:W-:-:S06]  /*0a50*/  IMAD.MOV.U32 R6, RZ, RZ, R24 ;  /* 0x000000ffff067224 */ /* 0x000fcc00078e0018 */
[----:B------:R-:W0:Y:S01]  /*0a60*/  LDC R101, c[0x0][0x610] ;  /* 0x00018400ff657b82 */ /* 0x000e220000000800 */
[----:B-1-3--:R-:W-:Y:S05]  /*0a70*/  @!P0 BRA `(.L_x_6) ;  /* 0x0000000000288947 */ /* 0x00afea0003800000 */
[----:B------:R-:W1:Y:S02]  /*0a80*/  LDC R11, c[0x0][0x64c] ;  /* 0x00019300ff0b7b82 */ /* 0x000e640000000800 */
[----:B-1----:R-:W-:-:S05]  /*0a90*/  IADD3 R11, P0, R24, R11, RZ ;  /* 0x0000000b180b7210 */ /* 0x002fca0007f1e0ff */
        /* <DEDUP_REMOVED lines=8> */
.L_x_6:
[----:B----4-:R-:W-:Y:S01]  /*0b20*/  SHF.R.U64 R6, R6, R21, R7 ;  /* 0x0000001506067219 */ /* 0x010fe20000001207 */
[----:B--2---:R-:W-:Y:S01]  /*0b30*/  VIADD R7, R26, 0xffffffff ;  /* 0xffffffff1a077836 */ /* 0x004fe20000000000 */
[----:B------:R-:W-:Y:S01]  /*0b40*/  LOP3.LUT R13, R32, R13, RZ, 0xc0, !PT ;  /* 0x0000000d200d7212 */ /* 0x000fe200078ec0ff */
[----:B------:R-:W-:Y:S02]  /*0b50*/  IMAD.MOV R15, RZ, RZ, -R15 ;  /* 0x000000ffff0f7224 */ /* 0x000fe400078e0a0f */
[----:B------:R-:W-:Y:S02]  /*0b60*/  IMAD.MOV R8, RZ, RZ, -R6 ;  /* 0x000000ffff087224 */ /* 0x000fe400078e0a06 */
[----:B------:R-:W-:Y:S01]  /*0b70*/  IMAD R13, R12, R6, R13 ;  /* 0x000000060c0d7224 */ /* 0x000fe200078e020d */
[----:B------:R-:W-:Y:S01]  /*0b80*/  LOP3.LUT R6, R22, R7, RZ, 0xc0, !PT ;  /* 0x0000000716067212 */ /* 0x000fe200078ec0ff */
[----:B------:R-:W-:Y:S02]  /*0b90*/  @P3 IMAD R0, R20, R15, R3 ;  /* 0x0000000f14003224 */ /* 0x000fe400078e0203 */
[----:B0-----:R-:W-:-:S02]  /*0ba0*/  IMAD R3, R8, R23, R24 ;  /* 0x0000001708037224 */ /* 0x001fc400078e0218 */
[----:B------:R-:W-:Y:S02]  /*0bb0*/  IMAD R101, R13, R101, R0 ;  /* 0x000000650d657224 */ /* 0x000fe400078e0200 */
[----:B------:R-:W-:Y:S02]  /*0bc0*/  IMAD R6, R3, R26, R6 ;  /* 0x0000001a03067224 */ /* 0x000fe400078e0206 */
[----:B------:R-:W-:-:S03]  /*0bd0*/  IMAD.MOV.U32 R0, RZ, RZ, 0x1 ;  /* 0x00000001ff007424 */ /* 0x000fc600078e00ff */
[----:B------:R-:W-:Y:S02]  /*0be0*/  SEL R100, R6, R101, !P3 ;  /* 0x0000006506647207 */ /* 0x000fe40005800000 */
[----:B------:R-:W-:-:S07]  /*0bf0*/  SEL R101, R101, R6, !P3 ;  /* 0x0000000665657207 */ /* 0x000fce0005800000 */
.L_x_4:
[----:B------:R-:W-:-:S08]  /*0c00*/  NOP ;  /* 0x0000000000007918 */ /* 0x000fd00000000000 */
[----:B------:R-:W0:Y:S02]  /*0c10*/  USETMAXREG.TRY_ALLOC.CTAPOOL UP0, 0xe8 ;  /* 0x000000e8000079c8 */ /* 0x000e240008000600 */
[----:B0-----:R-:W-:-:S13]  /*0c20*/  PLOP3.LUT P0, PT, PT, PT, UP0, 0x80, 0x0 ;  /* 0x000000000000781c */ /* 0x001fda0003f0f008 */
[----:B------:R-:W-:Y:S05]  /*0c30*/  @!P0 BRA `(.L_x_4) ;  /* 0xfffffffc00f08947 */ /* 0x000fea000383ffff */
[----:B------:R-:W-:Y:S01]  /*0c40*/  ULDC.64 UR4, c[0x0][0x598] ;  /* 0x0001660000047ab9 */ /* 0x000fe20000000a00 */
[----:B------:R-:W-:Y:S01]  /*0c50*/  ULDC.64 UR38, c[0x0][0x208] ;  /* 0x0000820000267ab9 */ /* 0x000fe20000000a00 */
[----:B------:R-:W-:-:S04]  /*0c60*/  ISETP.NE.U32.AND P0, PT, RZ, UR4, PT ;  /* 0x00000004ff007c0c */ /* 0x000fc8000bf05070 */
[----:B------:R-:W-:-:S13]  /*0c70*/  ISETP.NE.AND.EX P0, PT, RZ, UR5, PT, P0 ;  /* 0x00000005ff007c0c */ /* 0x000fda000bf05300 */
[----:B------:R-:W-:Y:S05]  /*0c80*/  @!P0 BRA `(.L_x_7) ;  /* 0x00000000001c8947 */ /* 0x000fea0003800000 */
[----:B------:R-:W0:Y:S02]  /*0c90*/  LDC.64 R6, c[0x0][0x598] ;  /* 0x00016600ff067b82 */ /* 0x000e240000000a00 */
[----:B0-----:R-:W2:Y:S02]  /*0ca0*/  LDG.E.64 R6, desc[UR38][R6.64] ;  /* 0x0000002606067981 */ /* 0x001ea4000c1e1b00 */
[----:B--2---:R-:W-:-:S04]  /*0cb0*/  ISETP.NE.U32.AND P0, PT, R6, RZ, PT ;  /* 0x000000ff0600720c */ /* 0x004fc80003f05070 */
[----:B------:R-:W-:-:S13]  /*0cc0*/  ISETP.NE.AND.EX P0, PT, R7, RZ, PT, P0 ;  /* 0x000000ff0700720c */ /* 0x000fda0003f05300 */
[----:B------:R-:W-:Y:S05]  /*0cd0*/  @!P0 BRA `(.L_x_7) ;  /* 0x0000000000088947 */ /* 0x000fea0003800000 */
[----:B------:R0:W5:Y:S01]  /*0ce0*/  LD.E R19, desc[UR38][R6.64] ;  /* 0x0000002606137980 */ /* 0x000162000c101900 */
[----:B------:R-:W-:Y:S05]  /*0cf0*/  BRA `(.L_x_8) ;  /* 0x0000000000247947 */ /* 0x000fea0003800000 */
.L_x_7:
[----:B------:R-:W-:Y:S02]  /*0d00*/  ULDC.64 UR4, c[0x0][0x588] ;  /* 0x0001620000047ab9 */ /* 0x000fe40000000a00 */
[----:B------:R-:W-:-:S04]  /*0d10*/  ISETP.NE.U32.AND P0, PT, RZ, UR4, PT ;  /* 0x00000004ff007c0c */ /* 0x000fc8000bf05070 */
[----:B------:R-:W-:-:S13]  /*0d20*/  ISETP.NE.AND.EX P0, PT, RZ, UR5, PT, P0 ;  /* 0x00000005ff007c0c */ /* 0x000fda000bf05300 */
[----:B------:R-:W-:Y:S05]  /*0d30*/  @!P0 BRA `(.L_x_9) ;  /* 0x00000000000c8947 */ /* 0x000fea0003800000 */
[----:B------:R-:W0:Y:S02]  /*0d40*/  LDC.64 R6, c[0x0][0x588] ;  /* 0x00016200ff067b82 */ /* 0x000e240000000a00 */
[----:B0-----:R1:W5:Y:S01]  /*0d50*/  LDG.E R19, desc[UR38][R6.64] ;  /* 0x0000002606137981 */ /* 0x001362000c1e1900 */
[----:B------:R-:W-:Y:S05]  /*0d60*/  BRA `(.L_x_8) ;  /* 0x0000000000087947 */ /* 0x000fea0003800000 */
.L_x_9:
[----:B------:R-:W-:Y:S02]  /*0d70*/  ULDC UR4, c[0x0][0x580] ;  /* 0x0001600000047ab9 */ /* 0x000fe40000000800 */
[----:B------:R-:W-:-:S07]  /*0d80*/  IMAD.U32 R19, RZ, RZ, UR4 ;  /* 0x00000004ff137e24 */ /* 0x000fce000f8e00ff */
.L_x_8:
[----:B------:R-:W-:Y:S02]  /*0d90*/  ULDC.64 UR4, c[0x0][0x5a0] ;  /* 0x0001680000047ab9 */ /* 0x000fe40000000a00 */
[----:B------:R-:W-:-:S04]  /*0da0*/  ISETP.NE.U32.AND P0, PT, RZ, UR4, PT ;  /* 0x00000004ff007c0c */ /* 0x000fc8000bf05070 */
[----:B------:R-:W-:-:S13]  /*0db0*/  ISETP.NE.AND.EX P0, PT, RZ, UR5, PT, P0 ;  /* 0x00000005ff007c0c */ /* 0x000fda000bf05300 */
[----:B------:R-:W-:Y:S05]  /*0dc0*/  @!P0 BRA `(.L_x_10) ;  /* 0x00000000001c8947 */ /* 0x000fea0003800000 */
[----:B01----:R-:W0:Y:S02]  /*0dd0*/  LDC.64 R6, c[0x0][0x5a0] ;  /* 0x00016800ff067b82 */ /* 0x003e240000000a00 */
[----:B0-----:R-:W2:Y:S02]  /*0de0*/  LDG.E.64 R6, desc[UR38][R6.64] ;  /* 0x0000002606067981 */ /* 0x001ea4000c1e1b00 */
[----:B--2---:R-:W-:-:S04]  /*0df0*/  ISETP.NE.U32.AND P0, PT, R6, RZ, PT ;  /* 0x000000ff0600720c */ /* 0x004fc80003f05070 */
[----:B------:R-:W-:-:S13]  /*0e00*/  ISETP.NE.AND.EX P0, PT, R7, RZ, PT, P0 ;  /* 0x000000ff0700720c */ /* 0x000fda0003f05300 */
[----:B------:R-:W-:Y:S05]  /*0e10*/  @!P0 BRA `(.L_x_10) ;  /* 0x0000000000088947 */ /* 0x000fea0003800000 */
[----:B------:R0:W5:Y:S01]  /*0e20*/  LD.E R88, desc[UR38][R6.64] ;  /* 0x0000002606587980 */ /* 0x000162000c101900 */
[----:B------:R-:W-:Y:S05]  /*0e30*/  BRA `(.L_x_11) ;  /* 0x0000000000247947 */ /* 0x000fea0003800000 */
.L_x_10:
[----:B------:R-:W-:Y:S02]  /*0e40*/  ULDC.64 UR4, c[0x0][0x590] ;  /* 0x0001640000047ab9 */ /* 0x000fe40000000a00 */
[----:B------:R-:W-:-:S04]  /*0e50*/  ISETP.NE.U32.AND P0, PT, RZ, UR4, PT ;  /* 0x00000004ff007c0c */ /* 0x000fc8000bf05070 */
[----:B------:R-:W-:-:S13]  /*0e60*/  ISETP.NE.AND.EX P0, PT, RZ, UR5, PT, P0 ;  /* 0x00000005ff007c0c */ /* 0x000fda000bf05300 */
[----:B------:R-:W-:Y:S05]  /*0e70*/  @!P0 BRA `(.L_x_12) ;  /* 0x00000000000c8947 */ /* 0x000fea0003800000 */
[----:B------:R-:W2:Y:S02]  /*0e80*/  LDC.64 R88, c[0x0][0x590] ;  /* 0x00016400ff587b82 */ /* 0x000ea40000000a00 */
[----:B--2---:R2:W5:Y:S01]  /*0e90*/  LDG.E R88, desc[UR38][R88.64] ;  /* 0x0000002658587981 */ /* 0x004562000c1e1900 */
[----:B------:R-:W-:Y:S05]  /*0ea0*/  BRA `(.L_x_11) ;  /* 0x0000000000087947 */ /* 0x000fea0003800000 */
.L_x_12:
[----:B------:R-:W-:Y:S02]  /*0eb0*/  ULDC UR4, c[0x0][0x584] ;  /* 0x0001610000047ab9 */ /* 0x000fe40000000800 */
[----:B------:R-:W-:-:S07]  /*0ec0*/  IMAD.U32 R88, RZ, RZ, UR4 ;  /* 0x00000004ff587e24 */ /* 0x000fce000f8e00ff */
.L_x_11:
[----:B------:R-:W-:-:S13]  /*0ed0*/  LOP3.LUT P0, RZ, R0, 0xff, RZ, 0xc0, !PT ;  /* 0x000000ff00ff7812 */ /* 0x000fda000780c0ff */
[----:B------:R-:W-:Y:S05]  /*0ee0*/  @!P0 EXIT ;  /* 0x000000000000894d */ /* 0x000fea0003800000 */
[----:B------:R-:W3:Y:S01]  /*0ef0*/  LDC R90, c[0x0][0x658] ;  /* 0x00019600ff5a7b82 */ /* 0x000ee20000000800 */
[----:B------:R-:W-:Y:S01]  /*0f00*/  LOP3.LUT R14, R14, 0x1, RZ, 0xc0, !PT ;  /* 0x000000010e0e7812 */ /* 0x000fe200078ec0ff */
[----:B------:R-:W-:Y:S01]  /*0f10*/  ULDC.64 UR6, c[0x0][0x288] ;  /* 0x0000a20000067ab9 */ /* 0x000fe20000000a00 */
[----:B------:R-:W-:Y:S01]  /*0f20*/  SHF.R.U32.HI R0, RZ, 0x2, R4 ;  /* 0x00000002ff007819 */ /* 0x000fe20000011604 */
[----:B------:R-:W-:Y:S01]  /*0f30*/  UIADD3 UR4, UR7, 0x1f, URZ ;  /* 0x0000001f07047890 */ /* 0x000fe2000fffe03f */
[----:B------:R-:W-:Y:S01]  /*0f40*/  SHF.R.U32.HI R5, RZ, 0x1, R5 ;  /* 0x00000001ff057819 */ /* 0x000fe20000011605 */
[----:B------:R-:W-:Y:S01]  /*0f50*/  IMAD.SHL.U32 R3, R14, 0x40, RZ ;  /* 0x000000400e037824 */ /* 0x000fe200078e00ff */
[----:B------:R-:W-:Y:S01]  /*0f60*/  LOP3.LUT R0, R0, 0x7, RZ, 0xc0, !PT ;  /* 0x0000000700007812 */ /* 0x000fe200078ec0ff */
[----:B------:R-:W4:Y:S01]  /*0f70*/  LDC.64 R92, c[0x0][0x5c8] ;  /* 0x00017200ff5c7b82 */ /* 0x000f220000000a00 */
[----:B------:R-:W-:Y:S01]  /*0f80*/  USHF.R.S32.HI UR5, URZ, 0x1f, UR4 ;  /* 0x0000001f3f057899 */ /* 0x000fe20008011404 */
[----:B------:R-:W-:Y:S01]  /*0f90*/  LOP3.LUT R5, R5, 0x30, RZ, 0xc0, !PT ;  /* 0x0000003005057812 */ /* 0x000fe200078ec0ff */
[----:B01----:R-:W-:Y:S01]  /*0fa0*/  IMAD.U32 R6, RZ, RZ, UR6 ;  /* 0x00000006ff067e24 */ /* 0x003fe2000f8e00ff */
[--C-:B------:R-:W-:Y:S01]  /*0fb0*/  LOP3.LUT R22, R3, 0x40, R0.reuse, 0xe2, !PT ;  /* 0x0000004003167812 */ /* 0x100fe200078ee200 */
[----:B------:R-:W-:Y:S01]  /*0fc0*/  ULEA.HI UR5, UR5, UR4, URZ, 0x5 ;  /* 0x0000000405057291 */ /* 0x000fe2000f8f283f */
[-C--:B------:R-:W-:Y:S01]  /*0fd0*/  IADD3 R3, RZ, -R5.reuse, -R0 ;  /* 0x80000005ff037210 */ /* 0x080fe20007ffe800 */
[----:B------:R-:W-:Y:S01]  /*0fe0*/  IMAD.MOV.U32 R23, RZ, RZ, RZ ;  /* 0x000000ffff177224 */ /* 0x000fe200078e00ff */
[----:B------:R-:W0:Y:S01]  /*0ff0*/  LDC R95, c[0x0][0x600] ;  /* 0x00018000ff5f7b82 */ /* 0x000e220000000800 */
[----:B------:R-:W-:Y:S01]  /*1000*/  LOP3.LUT R22, R22, R5, RZ, 0xfc, !PT ;  /* 0x0000000516167212 */ /* 0x000fe200078efcff */
[----:B------:R-:W-:Y:S01]  /*1010*/  IMAD.MOV.U32 R5, RZ, RZ, -0x1 ;  /* 0xffffffffff057424 */ /* 0x000fe200078e00ff */
[----:B------:R-:W-:Y:S01]  /*1020*/  USHF.R.S32.HI UR43, URZ, 0x5, UR5 ;  /* 0x000000053f2b7899 */ /* 0x000fe20008011405 */
[----:B--2---:R-:W-:Y:S01]  /*1030*/  LOP3.LUT R89, R4, 0x3, RZ, 0xc0, !PT ;  /* 0x0000000304597812 */ /* 0x004fe200078ec0ff */
[----:B------:R-:W-:Y:S01]  /*1040*/  IMAD R3, R14, -0x40, R3 ;  /* 0xffffffc00e037824 */ /* 0x000fe200078e0203 */
[----:B------:R-:W-:Y:S01]  /*1050*/  MOV R7, 0x1 ;  /* 0x0000000100077802 */ /* 0x000fe20000000f00 */
[----:B------:R-:W-:Y:S01]  /*1060*/  UISETP.LT.AND UP0, UPT, UR43, 0x1, UPT ;  /* 0x000000012b00788c */ /* 0x000fe2000bf01270 */
[-C--:B---3--:R-:W-:Y:S01]  /*1070*/  SHF.L.U32 R5, R5, R90.reuse, RZ ;  /* 0x0000005a05057219 */ /* 0x088fe200000006ff */
[----:B------:R-:W-:Y:S01]  /*1080*/  ULDC UR4, c[0x0][0x284] ;  /* 0x0000a10000047ab9 */ /* 0x000fe20000000800 */
[----:B------:R-:W-:Y:S01]  /*1090*/  LOP3.LUT R94, R4, 0x80, RZ, 0xc0, !PT ;  /* 0x00000080045e7812 */ /* 0x000fe200078ec0ff */
[----:B------:R-:W-:Y:S01]  /*10a0*/  USEL UR44, UR43, 0x1, UP0 ;  /* 0x000000012b2c7887 */ /* 0x000fe20008000000 */
[----:B------:R-:W-:Y:S01]  /*10b0*/  IMAD R89, R89, -0x2, R6 ;  /* 0xfffffffe59597824 */ /* 0x000fe200078e0206 */
[----:B------:R-:W-:Y:S01]  /*10c0*/  SHF.L.U32 R90, R7, R90, RZ ;  /* 0x0000005a075a7219 */ /* 0x000fe200000006ff */
[----:B------:R-:W-:Y:S01]  /*10d0*/  VIADD R97, R3, UR4 ;  /* 0x0000000403617c36 */ /* 0x000fe20008000000 */
[----:B------:R-:W-:Y:S01]  /*10e0*/  LOP3.LUT R98, R18, 0x1, RZ, 0xfc, !PT ;  /* 0x0000000112627812 */ /* 0x000fe200078efcff */
[----:B------:R-:W-:Y:S01]  /*10f0*/  UIADD3 UR44, UR43, -UR44, URZ ;  /* 0x8000002c2b2c7290 */ /* 0x000fe2000fffe03f */
[C---:B----4-:R-:W-:Y:S01]  /*1100*/  SHF.L.U64.HI R91, R92.reuse, 0x3, R93 ;  /* 0x000000035c5b7819 */ /* 0x050fe2000001025d */
[----:B------:R-:W-:Y:S01]  /*1110*/  IMAD.SHL.U32 R92, R92, 0x8, RZ ;  /* 0x000000085c5c7824 */ /* 0x000fe200078e00ff */
[----:B------:R-:W-:Y:S01]  /*1120*/  SHF.R.U32.HI R94, RZ, 0x7, R94 ;  /* 0x00000007ff5e7819 */ /* 0x000fe2000001165e */
[----:B------:R-:W-:Y:S01]  /*1130*/  IMAD.SHL.U32 R93, R4, 0x2, RZ ;  /* 0x00000002045d7824 */ /* 0x000fe200078e00ff */
[----:B------:R-:W-:Y:S01]  /*1140*/  LOP3.LUT R96, RZ, R5, RZ, 0x33, !PT ;  /* 0x00000005ff607212 */ /* 0x000fe200078e33ff */
[----:B------:R-:W-:Y:S01]  /*1150*/  UMOV UR40, URZ ;  /* 0x0000003f00287c82 */ /* 0x000fe20008000000 */
[----:B------:R-:W-:Y:S01]  /*1160*/  UMOV UR41, URZ ;  /* 0x0000003f00297c82 */ /* 0x000fe20008000000 */
[----:B0-----:R-:W-:-:S07]  /*1170*/  VIADD R95, R95, 0xffffffff ;  /* 0xffffffff5f5f7836 */ /* 0x001fce0000000000 */
.L_x_158:
[----:B0-----:R-:W0:Y:S01]  /*1180*/  SHFL.IDX PT, R0, R94, RZ, 0x1f ;  /* 0x00001fff5e007589 */ /* 0x001e2200000e0000 */
[----:B-1----:R-:W1:Y:S01]  /*1190*/  S2UR UR7, SR_CgaCtaId ;  /* 0x00000000000779c3 */ /* 0x002e620000008800 */
[----:B------:R-:W-:Y:S01]  /*11a0*/  UMOV UR6, 0x400 ;  /* 0x0000040000067882 */ /* 0x000fe20000000000 */
[----:B0-----:R-:W-:Y:S01]  /*11b0*/  R2UR UR4, R0 ;  /* 0x00000000000472ca */ /* 0x001fe200000e0000 */
[----:B-1----:R-:W-:-:S12]  /*11c0*/  ULEA UR46, UR7, UR6, 0x18 ;  /* 0x00000006072e7291 */ /* 0x002fd8000f8ec03f */
[----:B------:R-:W-:-:S04]  /*11d0*/  ULEA.HI UR5, UR4, UR4, URZ, 0x1 ;  /* 0x0000000404057291 */ /* 0x000fc8000f8f083f */
[----:B------:R-:W-:-:S04]  /*11e0*/  ULOP3.LUT UR5, UR5, 0x7fffe, URZ, 0xc0, !UPT ;  /* 0x0007fffe05057892 */ /* 0x000fc8000f8ec03f */
[----:B------:R-:W-:-:S03]  /*11f0*/  UIADD3 UR5, UR4, -UR5, URZ ;  /* 0x8000000504057290 */ /* 0x000fc6000fffe03f */
[----:B------:R-:W-:Y:S01]  /*1200*/  ULDC UR4, c[0x0][0x28c] ;  /* 0x0000a30000047ab9 */ /* 0x000fe20000000800 */
[----:B------:R-:W-:Y:S01]  /*1210*/  ULEA UR5, UR5, UR46, 0xd ;  /* 0x0000002e05057291 */ /* 0x000fe2000f8e683f */
[----:B------:R-:W-:-:S03]  /*1220*/  ISETP.LT.AND P0, PT, RZ, UR4, PT ;  /* 0x00000004ff007c0c */ /* 0x000fc6000bf01270 */
[----:B------:R-:W-:-:S04]  /*1230*/  UIADD3 UR5, UR5, 0x100, URZ ;  /* 0x0000010005057890 */ /* 0x000fc8000fffe03f */
[----:B------:R-:W-:-:S04]  /*1240*/  USHF.R.U32.HI UR5, URZ, 0x4, UR5 ;  /* 0x000000043f057899 */ /* 0x000fc80008011605 */
[----:B------:R-:W-:-:S04]  /*1250*/  ULOP3.LUT UR5, UR5, 0x3fff, URZ, 0xc0, !UPT ;  /* 0x00003fff05057892 */ /* 0x000fc8000f8ec03f */
[----:B------:R-:W-:Y:S01]  /*1260*/  ULOP3.LUT UR45, UR5, 0x10000, URZ, 0xfc, !UPT ;  /* 0x00010000052d7892 */ /* 0x000fe2000f8efc3f */
[----:B--234-:R-:W-:Y:S11]  /*1270*/  @P0 BRA `(.L_x_13) ;  /* 0x0000000000400947 */ /* 0x01cff60003800000 */
[----:B------:R-:W-:Y:S01]  /*1280*/  MOV R0, 0x0 ;  /* 0x0000000000007802 */ /* 0x000fe20000000f00 */
[----:B------:R-:W-:Y:S01]  /*1290*/  ULDC.64 UR4, c[0x4][0x68] ;  /* 0x01001a0000047ab9 */ /* 0x000fe20000000a00 */
[----:B------:R-:W-:Y:S01]  /*12a0*/  ULDC.64 UR6, c[0x4][0x8] ;  /* 0x0100020000067ab9 */ /* 0x000fe20000000a00 */
[----:B------:R-:W-:Y:S01]  /*12b0*/  IMAD.U32 R4, RZ, RZ, UR4 ;  /* 0x00000004ff047e24 */ /* 0x000fe2000f8e00ff */
[----:B------:R0:W1:Y:S01]  /*12c0*/  LDC.64 R14, c[0x4][R0] ;  /* 0x01000000000e7b82 */ /* 0x0000620000000a00 */
[----:B------:R-:W-:Y:S01]  /*12d0*/  IMAD.U32 R5, RZ, RZ, UR5 ;  /* 0x00000005ff057e24 */ /* 0x000fe2000f8e00ff */
[----:B------:R-:W-:Y:S01]  /*12e0*/  ULDC.64 UR4, c[0x4][0x70] ;  /* 0x01001c0000047ab9 */ /* 0x000fe20000000a00 */
[----:B------:R-:W-:Y:S02]  /*12f0*/  IMAD.U32 R10, RZ, RZ, UR6 ;  /* 0x00000006ff0a7e24 */ /* 0x000fe4000f8e00ff */
[----:B------:R-:W-:Y:S02]  /*1300*/  IMAD.U32 R6, RZ, RZ, UR4 ;  /* 0x00000004ff067e24 */ /* 0x000fe4000f8e00ff */
[----:B------:R-:W-:-:S02]  /*1310*/  IMAD.U32 R7, RZ, RZ, UR5 ;  /* 0x00000005ff077e24 */ /* 0x000fc4000f8e00ff */
[----:B------:R-:W-:Y:S02]  /*1320*/  IMAD.U32 R11, RZ, RZ, UR7 ;  /* 0x00000007ff0b7e24 */ /* 0x000fe4000f8e00ff */
[----:B------:R-:W-:Y:S02]  /*1330*/  IMAD.MOV.U32 R8, RZ, RZ, 0x1e1 ;  /* 0x000001e1ff087424 */ /* 0x000fe400078e00ff */
[----:B------:R-:W-:Y:S02]  /*1340*/  IMAD.MOV.U32 R12, RZ, RZ, 0x1 ;  /* 0x00000001ff0c7424 */ /* 0x000fe400078e00ff */
[----:B0-----:R-:W-:-:S07]  /*1350*/  IMAD.MOV.U32 R13, RZ, RZ, RZ ;  /* 0x000000ffff0d7224 */ /* 0x001fce00078e00ff */
[----:B------:R-:W-:-:S07]  /*1360*/  LEPC R20, `(.L_x_13) ;  /* 0x000000001014794e */ /* 0x000fce0000000000 */
[----:B-1---5:R-:W-:Y:S05]  /*1370*/  CALL.ABS.NOINC R14 ;  /* 0x000000000e007343 */ /* 0x022fea0003c00000 */
.L_x_13:
[----:B------:R-:W-:-:S13]  /*1380*/  ISETP.NE.AND P0, PT, R98, 0x3, PT ;  /* 0x000000036200780c */ /* 0x000fda0003f05270 */
[----:B------:R-:W-:Y:S05]  /*1390*/  @!P0 BRA `(.L_x_14) ;  /* 0x0000000000048947 */ /* 0x000fea0003800000 */
[----:B------:R-:W-:Y:S01]  /*13a0*/  BPT.TRAP 0x1 ;  /* 0x000000040000795c */ /* 0x000fe20000300000 */
.L_x_14:
[----:B------:R-:W-:Y:S02]  /*13b0*/  IMAD.U32 R3, RZ, RZ, UR41 ;  /* 0x00000029ff037e24 */ /* 0x000fe4000f8e00ff */
[----:B------:R-:W-:-:S03]  /*13c0*/  IMAD.U32 R0, RZ, RZ, UR40 ;  /* 0x00000028ff007e24 */ /* 0x000fc6000f8e00ff */
[----:B------:R-:W-:Y:S02]  /*13d0*/  LEA R3, R3, UR46, 0x3 ;  /* 0x0000002e03037c11 */ /* 0x000fe4000f8e18ff */
[----:B------:R-:W-:-:S04]  /*13e0*/  SHF.L.U32 R0, R0, 0x1f, RZ ;  /* 0x0000001f00007819 */ /* 0x000fc800000006ff */
[----:B------:R0:W1:Y:S01]  /*13f0*/  SYNCS.PHASECHK.TRANS64.TRYWAIT P1, [R3+URZ], R0 ;  /* 0x00000000030075a7 */ /* 0x000062000802017f */
[----:B------:R-:W-:Y:S05]  /*1400*/  @!P0 BRA `(.L_x_15) ;  /* 0x0000000000048947 */ /* 0x000fea0003800000 */
[----:B------:R-:W-:Y:S01]  /*1410*/  BPT.TRAP 0x1 ;  /* 0x000000040000795c */ /* 0x000fe20000300000 */
.L_x_15:
[----:B------:R-:W-:-:S05]  /*1420*/  IMAD.U32 R4, RZ, RZ, UR44 ;  /* 0x0000002cff047e24 */ /* 0x000fca000f8e00ff */
[----:B------:R-:W-:Y:S01]  /*1430*/  ISETP.GE.AND P2, PT, R4, 0x1, PT ;  /* 0x000000010400780c */ /* 0x000fe20003f46270 */
[----:B-1----:R-:W-:-:S12]  /*1440*/  @P1 BRA `(.L_x_16) ;  /* 0x0000000000081947 */ /* 0x002fd80003800000 */
[----:B------:R-:W1:Y:S02]  /*1450*/  SYNCS.PHASECHK.TRANS64.TRYWAIT P1, [R3+URZ], R0 ;  /* 0x00000000030075a7 */ /* 0x000e64000802017f */
[----:B-1----:R-:W-:Y:S05]  /*1460*/  @!P1 BRA `(.L_x_17) ;  /* 0x00000058001c9947 */ /* 0x002fea0003800000 */
.L_x_16:
[----:B------:R-:W-:Y:S05]  /*1470*/  WARPSYNC.ALL ;  /* 0x0000000000007948 */ /* 0x000fea0003800000 */
[----:B------:R-:W-:Y:S01]  /*1480*/  UIADD3 UR4, UR46, 0x8100, URZ ;  /* 0x000081002e047890 */ /* 0x000fe2000fffe03f */
[----:B------:R-:W-:Y:S01]  /*1490*/  WARPGROUP.ARRIVE ;  /* 0x00000000000079c5 */ /* 0x000fe20000000000 */
[----:B------:R-:W-:Y:S02]  /*14a0*/  ULEA UR5, UR41, UR45, 0xa ;  /* 0x0000002d29057291 */ /* 0x000fe4000f8e503f */
[----:B------:R-:W-:Y:S01]  /*14b0*/  USHF.R.U32.HI UR4, URZ, 0x4, UR4 ;  /* 0x000000043f047899 */ /* 0x000fe20008011604 */
[----:B------:R-:W-:Y:S01]  /*14c0*/  UMOV UR9, 0x40000040 ;  /* 0x4000004000097882 */ /* 0x000fe20000000000 */
[----:B------:R-:W-:-:S02]  /*14d0*/  UMOV UR11, 0x40000040 ;  /* 0x40000040000b7882 */ /* 0x000fc40000000000 */
[----:B------:R-:W-:Y:S01]  /*14e0*/  ULOP3.LUT UR4, UR4, 0x3fff, URZ, 0xc0, !UPT ;  /* 0x00003fff04047892 */ /* 0x000fe2000f8ec03f */
[----:B------:R-:W-:-:S03]  /*14f0*/  UMOV UR8, UR5 ;  /* 0x0000000500087c82 */ /* 0x000fc60008000000 */
[----:B------:R-:W-:-:S04]  /*1500*/  ULOP3.LUT UR4, UR4, 0x10000, URZ, 0xfc, !UPT ;  /* 0x0001000004047892 */ /* 0x000fc8000f8efc3f */
[----:B------:R-:W-:-:S07]  /*1510*/  ULEA UR6, UR41, UR4, 0xa ;  /* 0x0000000429067291 */ /* 0x000fce000f8e503f */
[----:B------:R-:W-:Y:S02]  /*1520*/  UMOV UR10, UR6 ;  /* 0x00000006000a7c82 */ /* 0x000fe40008000000 */
[----:B------:R-:W-:Y:S01]  /*1530*/  HGMMA.64x128x8.F32.TF32 R24, gdesc[UR8], RZ, !UPT, gsb0 ;  /* 0x05e00000081879f0 */ /* 0x000fe2000c0028ff */
[----:B------:R-:W-:Y:S02]  /*1540*/  UIADD3 UR8, UR5, 0x2, URZ ;  /* 0x0000000205087890 */ /* 0x000fe4000fffe03f */
[----:B------:R-:W-:Y:S01]  /*1550*/  UIADD3 UR10, UR6, 0x2, URZ ;  /* 0x00000002060a7890 */ /* 0x000fe2000fffe03f */
[----:B------:R-:W-:Y:S01]  /*1560*/  UMOV UR9, 0x40000040 ;  /* 0x4000004000097882 */ /* 0x000fe20000000000 */
[----:B------:R-:W-:Y:S01]  /*1570*/  UMOV UR11, 0x40000040 ;  /* 0x40000040000b7882 */ /* 0x000fe20000000000 */
[----:B------:R-:W-:Y:S02]  /*1580*/  WARPGROUP.DEPBAR.LE gsb0, 0x0 ;  /* 0x00008000000079c5 */ /* 0x000fe40000010000 */
[----:B------:R-:W-:-:S06]  /*1590*/  WARPGROUP.ARRIVE ;  /* 0x00000000000079c5 */ /* 0x000fcc0000000000 */
[----:B------:R-:W-:Y:S01]  /*15a0*/  HGMMA.64x128x8.F32.TF32 R24, gdesc[UR8], R24, gsb0 ;  /* 0x05e00000081879f0 */ /* 0x000fe20008002818 */
        /* <DEDUP_REMOVED lines=13> */
[----:B------:R-:W-:Y:S03]  /*1680*/  HGMMA.64x128x8.F32.TF32 R24, gdesc[UR8], R24, gsb0 ;  /* 0x05e00000081879f0 */ /* 0x000fe60008002818 */
[----:B------:R-:W-:Y:S02]  /*1690*/  WARPGROUP.DEPBAR.LE gsb0, 0x0 ;  /* 0x00008000000079c5 */ /* 0x000fe40000010000 */
[----:B------:R-:W-:Y:S05]  /*16a0*/  @!P2 BRA `(.L_x_18) ;  /* 0x00000004001ca947 */ /* 0x000fea0003800000 */
[----:B------:R-:W-:Y:S01]  /*16b0*/  UIADD3 UR5, UR41, 0x1, URZ ;  /* 0x0000000129057890 */ /* 0x000fe2000fffe03f */
[----:B01----:R-:W-:-:S03]  /*16c0*/  IMAD.U32 R0, RZ, RZ, UR44 ;  /* 0x0000002cff007e24 */ /* 0x003fc6000f8e00ff */
[----:B------:R-:W-:-:S04]  /*16d0*/  UISETP.NE.AND UP0, UPT, UR5, 0x2, UPT ;  /* 0x000000020500788c */ /* 0x000fc8000bf05270 */
[----:B------:R-:W-:Y:S02]  /*16e0*/  USEL UR6, URZ, 0x1, UP0 ;  /* 0x000000013f067887 */ /* 0x000fe40008000000 */
[----:B------:R-:W-:Y:S02]  /*16f0*/  USEL UR5, UR5, URZ, UP0 ;  /* 0x0000003f05057287 */ /* 0x000fe40008000000 */
[----:B------:R-:W-:-:S06]  /*1700*/  ULOP3.LUT UR6, UR40, UR6, URZ, 0x3c, !UPT ;  /* 0x0000000628067292 */ /* 0x000fcc000f8e3c3f */
[----:B------:R-:W-:Y:S01]  /*1710*/  IMAD.U32 R5, RZ, RZ, UR6 ;  /* 0x00000006ff057e24 */ /* 0x000fe2000f8e00ff */
[----:B------:R-:W-:-:S06]  /*1720*/  UMOV UR6, UR41 ;  /* 0x0000002900067c82 */ /* 0x000fcc0008000000 */
.L_x_25:
[----:B01----:R-:W-:Y:S05]  /*1730*/  @!P0 BRA `(.L_x_19) ;  /* 0x0000000000048947 */ /* 0x003fea0003800000 */
[----:B------:R-:W-:Y:S01]  /*1740*/  BPT.TRAP 0x1 ;  /* 0x000000040000795c */ /* 0x000fe20000300000 */
.L_x_19:
[----:B------:R-:W0:Y:S01]  /*1750*/  S2UR UR8, SR_CgaCtaId ;  /* 0x00000000000879c3 */ /* 0x000e220000008800 */
[----:B------:R-:W-:Y:S01]  /*1760*/  UMOV UR7, 0x400 ;  /* 0x0000040000077882 */ /* 0x000fe20000000000 */
[----:B------:R-:W-:Y:S01]  /*1770*/  SHF.L.U32 R3, R5, 0x1f, RZ ;  /* 0x0000001f05037819 */ /* 0x000fe200000006ff */
[----:B0-----:R-:W-:-:S04]  /*1780*/  ULEA UR13, UR8, UR7, 0x18 ;  /* 0x00000007080d7291 */ /* 0x001fc8000f8ec03f */
[----:B------:R-:W-:-:S09]  /*1790*/  ULEA UR7, UR5, UR13, 0x3 ;  /* 0x0000000d05077291 */ /* 0x000fd2000f8e183f */
[----:B------:R0:W1:Y:S01]  /*17a0*/  SYNCS.PHASECHK.TRANS64.TRYWAIT P1, [UR7], R3 ;  /* 0x00000003ff0075a7 */ /* 0x0000620008020147 */
[----:B------:R-:W-:Y:S05]  /*17b0*/  @!P0 BRA `(.L_x_20) ;  /* 0x0000000000048947 */ /* 0x000fea0003800000 */
[----:B------:R-:W-:Y:S01]  /*17c0*/  BPT.TRAP 0x1 ;  /* 0x000000040000795c */ /* 0x000fe20000300000 */
.L_x_20:
[----:B-1----:R-:W-:Y:S05]  /*17d0*/  @P1 BRA `(.L_x_21) ;  /* 0x0000000000081947 */ /* 0x002fea0003800000 */
[----:B------:R-:W1:Y:S02]  /*17e0*/  SYNCS.PHASECHK.TRANS64.TRYWAIT P1, [UR7], R3 ;  /* 0x00000003ff0075a7 */ /* 0x000e640008020147 */
[----:B-1----:R-:W-:Y:S05]  /*17f0*/  @!P1 BRA `(.L_x_22) ;  /* 0x00000054004c9947 */ /* 0x002fea0003800000 */
.L_x_21:
[----:B------:R-:W-:Y:S01]  /*1800*/  ULEA UR7, UR5, UR45, 0xa ;  /* 0x0000002d05077291 */ /* 0x000fe2000f8e503f */
[----:B------:R-:W-:Y:S01]  /*1810*/  WARPGROUP.ARRIVE ;  /* 0x00000000000079c5 */ /* 0x000fe20000000000 */
[----:B------:R-:W-:Y:S01]  /*1820*/  ULEA UR12, UR5, UR4, 0xa ;  /* 0x00000004050c7291 */ /* 0x000fe2000f8e503f */
[----:B------:R-:W-:Y:S01]  /*1830*/  UMOV UR9, 0x40000040 ;  /* 0x4000004000097882 */ /* 0x000fe20000000000 */
[----:B------:R-:W-:-:S03]  /*1840*/  UMOV UR11, 0x40000040 ;  /* 0x40000040000b7882 */ /* 0x000fc60000000000 */
[----:B------:R-:W-:Y:S02]  /*1850*/  UMOV UR8, UR7 ;  /* 0x0000000700087c82 */ /* 0x000fe40008000000 */
[----:B------:R-:W-:Y:S02]  /*1860*/  UMOV UR10, UR12 ;  /* 0x0000000c000a7c82 */ /* 0x000fe40008000000 */
[----:B------:R-:W-:Y:S01]  /*1870*/  HGMMA.64x128x8.F32.TF32 R24, gdesc[UR8], R24, gsb0 ;  /* 0x05e00000081879f0 */ /* 0x000fe20008002818 */
[----:B------:R-:W-:Y:S02]  /*1880*/  UIADD3 UR8, UR7, 0x2, URZ ;  /* 0x0000000207087890 */ /* 0x000fe4000fffe03f */
[----:B------:R-:W-:Y:S01]  /*1890*/  UIADD3 UR10, UR12, 0x2, URZ ;  /* 0x000000020c0a7890 */ /* 0x000fe2000fffe03f */
[----:B------:R-:W-:Y:S01]  /*18a0*/  UMOV UR9, 0x40000040 ;  /* 0x4000004000097882 */ /* 0x000fe20000000000 */
[----:B------:R-:W-:Y:S01]  /*18b0*/  UMOV UR11, 0x40000040 ;  /* 0x40000040000b7882 */ /* 0x000fe20000000000 */
[----:B------:R-:W-:-:S02]  /*18c0*/  WARPGROUP.DEPBAR.LE gsb0, 0x0 ;  /* 0x00008000000079c5 */ /* 0x000fc40000010000 */
        /* <DEDUP_REMOVED lines=18> */
[----:B------:R-:W-:Y:S01]  /*19f0*/  BPT.TRAP 0x1 ;  /* 0x000000040000795c */ /* 0x000fe20000300000 */
.L_x_23:
[----:B------:R-:W-:Y:S01]  /*1a00*/  ULEA UR7, UR6, UR13, 0x3 ;  /* 0x0000000d06077291 */ /* 0x000fe2000f8e183f */
[----:B------:R-:W-:-:S03]  /*1a10*/  ISETP.GT.U32.AND P1, PT, R18, 0x1, PT ;  /* 0x000000011200780c */ /* 0x000fc60003f24070 */
[----:B------:R-:W-:-:S04]  /*1a20*/  UIADD3 UR7, UR7, 0x10, URZ ;  /* 0x0000001007077890 */ /* 0x000fc8000fffe03f */
[----:B------:R-:W-:-:S09]  /*1a30*/  UPRMT UR7, URZ, 0x654, UR7 ;  /* 0x000006543f077896 */ /* 0x000fd20008000007 */
[----:B------:R-:W-:Y:S01]  /*1a40*/  SYNCS.ARRIVE.TRANS64.RED.A1T0 RZ, [UR7], RZ ;  /* 0x000000ffffff79a7 */ /* 0x000fe20008100407 */
[----:B------:R-:W-:Y:S05]  /*1a50*/  @P1 BRA `(.L_x_24) ;  /* 0x0000000000041947 */ /* 0x000fea0003800000 */
[----:B------:R-:W-:Y:S01]  /*1a60*/  BPT.TRAP 0x1 ;  /* 0x000000040000795c */ /* 0x000fe20000300000 */
.L_x_24:
[----:B------:R-:W-:Y:S01]  /*1a70*/  UIADD3 UR5, UR5, 0x1, URZ ;  /* 0x0000000105057890 */ /* 0x000fe2000fffe03f */
[C---:B------:R-:W-:Y:S01]  /*1a80*/  ISETP.GT.AND P1, PT, R0.reuse, 0x1, PT ;  /* 0x000000010000780c */ /* 0x040fe20003f24270 */
[----:B------:R-:W-:Y:S01]  /*1a90*/  UIADD3 UR6, UR6, 0x1, URZ ;  /* 0x0000000106067890 */ /* 0x000fe2000fffe03f */
[----:B------:R-:W-:Y:S01]  /*1aa0*/  VIADD R0, R0, 0xffffffff ;  /* 0xffffffff00007836 */ /* 0x000fe20000000000 */
[----:B------:R-:W-:Y:S02]  /*1ab0*/  UISETP.NE.AND UP0, UPT, UR5, 0x2, UPT ;  /* 0x000000020500788c */ /* 0x000fe4000bf05270 */
[----:B------:R-:W-:Y:S02]  /*1ac0*/  UISETP.NE.AND UP1, UPT, UR6, 0x2, UPT ;  /* 0x000000020600788c */ /* 0x000fe4000bf25270 */
[----:B------:R-:W-:Y:S02]  /*1ad0*/  USEL UR7, URZ, 0x1, UP0 ;  /* 0x000000013f077887 */ /* 0x000fe40008000000 */
[----:B------:R-:W-:-:S02]  /*1ae0*/  USEL UR5, UR5, URZ, UP0 ;  /* 0x0000003f05057287 */ /* 0x000fc40008000000 */
[----:B------:R-:W-:Y:S02]  /*1af0*/  USEL UR6, UR6, URZ, UP1 ;  /* 0x0000003f06067287 */ /* 0x000fe40008800000 */
[----:B------:R-:W-:Y:S01]  /*1b00*/  LOP3.LUT R5, R5, UR7, RZ, 0x3c, !PT ;  /* 0x0000000705057c12 */ /* 0x000fe2000f8e3cff */
[----:B------:R-:W-:Y:S09]  /*1b10*/  @P1 BRA `(.L_x_25) ;  /* 0xfffffffc00041947 */ /* 0x000ff2000383ffff */
.L_x_18:
[----:B01----:R-:W0:Y:S02]  /*1b20*/  LDC R0, c[0x0][0x28c] ;  /* 0x0000a300ff007b82 */ /* 0x003e240000000800 */
[----:B0-----:R-:W-:-:S13]  /*1b30*/  ISETP.GE.AND P1, PT, R0, 0x1, PT ;  /* 0x000000010000780c */ /* 0x001fda0003f26270 */
[----:B------:R-:W-:Y:S05]  /*1b40*/  @!P1 BRA `(.L_x_26) ;  /* 0x0000000000389947 */ /* 0x000fea0003800000 */
[----:B------:R-:W-:Y:S05]  /*1b50*/  @!P0 BRA `(.L_x_27) ;  /* 0x0000000000048947 */ /* 0x000fea0003800000 */
[----:B------:R-:W-:Y:S01]  /*1b60*/  BPT.TRAP 0x1 ;  /* 0x000000040000795c */ /* 0x000fe20000300000 */
.L_x_27:
[----:B------:R-:W0:Y:S01]  /*1b70*/  S2UR UR6, SR_CgaCtaId ;  /* 0x00000000000679c3 */ /* 0x000e220000008800 */
[----:B------:R-:W-:Y:S01]  /*1b80*/  UIADD3 UR4, UR44, UR41, URZ ;  /* 0x000000292c047290 */ /* 0x000fe2000fffe03f */
[----:B------:R-:W-:Y:S01]  /*1b90*/  ISETP.GT.U32.AND P0, PT, R18, 0x1, PT ;  /* 0x000000011200780c */ /* 0x000fe20003f04070 */
[----:B------:R-:W-:Y:S02]  /*1ba0*/  UMOV UR5, 0x400 ;  /* 0x0000040000057882 */ /* 0x000fe40000000000 */
[----:B------:R-:W-:-:S04]  /*1bb0*/  USHF.L.U32 UR4, UR4, 0x3, URZ ;  /* 0x0000000304047899 */ /* 0x000fc8000800063f */
[----:B------:R-:W-:Y:S02]  /*1bc0*/  ULOP3.LUT UR4, UR4, 0x8, URZ, 0xc0, !UPT ;  /* 0x0000000804047892 */ /* 0x000fe4000f8ec03f */
[----:B0-----:R-:W-:-:S04]  /*1bd0*/  ULEA UR5, UR6, UR5, 0x18 ;  /* 0x0000000506057291 */ /* 0x001fc8000f8ec03f */
[----:B------:R-:W-:-:S04]  /*1be0*/  UIADD3 UR4, UR5, 0x10, UR4 ;  /* 0x0000001005047890 */ /* 0x000fc8000fffe004 */
[----:B------:R-:W-:-:S09]  /*1bf0*/  UPRMT UR4, URZ, 0x654, UR4 ;  /* 0x000006543f047896 */ /* 0x000fd20008000004 */
[----:B------:R-:W-:Y:S01]  /*1c00*/  SYNCS.ARRIVE.TRANS64.RED.A1T0 RZ, [UR4], RZ ;  /* 0x000000ffffff79a7 */ /* 0x000fe20008100404 */
[----:B------:R-:W-:Y:S05]  /*1c10*/  @P0 BRA `(.L_x_26) ;  /* 0x0000000000040947 */ /* 0x000fea0003800000 */
[----:B------:R-:W-:Y:S01]  /*1c20*/  BPT.TRAP 0x1 ;  /* 0x000000040000795c */ /* 0x000fe20000300000 */
.L_x_26:
[----:B------:R-:W-:Y:S01]  /*1c30*/  IMAD.SHL.U32 R6, R100, 0x80, RZ ;  /* 0x0000008064067824 */ /* 0x000fe200078e00ff */
[----:B------:R-:W-:Y:S01]  /*1c40*/  ULDC UR6, c[0x0][0x288] ;  /* 0x0000a20000067ab9 */ /* 0x000fe20000000800 */
[----:B------:R-:W-:Y:S01]  /*1c50*/  SHF.R.S32.HI R11, RZ, 0x1f, R99 ;  /* 0x0000001fff0b7819 */ /* 0x000fe20000011463 */
[C---:B------:R-:W-:Y:S01]  /*1c60*/  IMAD.SHL.U32 R10, R101.reuse, 0x80, RZ ;  /* 0x00000080650a7824 */ /* 0x040fe200078e00ff */
[----:B------:R-:W-:Y:S01]  /*1c70*/  ULDC.64 UR4, c[0x0][0x5d0] ;  /* 0x0001740000047ab9 */ /* 0x000fe20000000a00 */
[C---:B------:R-:W-:Y:S01]  /*1c80*/  LOP3.LUT R8, R6.reuse, 0x6, R93, 0xf8, !PT ;  /* 0x0000000606087812 */ /* 0x040fe200078ef85d */
[----:B------:R-:W-:Y:S01]  /*1c90*/  IMAD.WIDE R100, R101, 0x80, R22 ;  /* 0x0000008065647825 */ /* 0x000fe200078e0216 */
[----:B------:R-:W-:Y:S01]  /*1ca0*/  ISETP.GE.AND P0, PT, R6, UR6, PT ;  /* 0x0000000606007c0c */ /* 0x000fe2000bf06270 */
[----:B------:R-:W-:Y:S01]  /*1cb0*/  ULDC UR6, c[0x0][0x284] ;  /* 0x0000a10000067ab9 */ /* 0x000fe20000000800 */
[----:B------:R-:W-:Y:S01]  /*1cc0*/  SHF.R.S32.HI R9, RZ, 0x1f, R8 ;  /* 0x0000001fff097819 */ /* 0x000fe20000011408 */
[----:B------:R-:W-:Y:S01]  /*1cd0*/  IMAD R0, R11, UR4, RZ ;  /* 0x000000040b007c24 */ /* 0x000fe2000f8e02ff */
[----:B------:R-:W-:-:S03]  /*1ce0*/  ISETP.GE.OR P0, PT, R10, UR6, P0 ;  /* 0x000000060a007c0c */ /* 0x000fc60008706670 */
[C---:B------:R-:W-:Y:S02]  /*1cf0*/  IMAD R3, R99.reuse, UR5, R0 ;  /* 0x0000000563037c24 */ /* 0x040fe4000f8e0200 */
[----:B------:R-:W-:Y:S01]  /*1d00*/  IMAD.WIDE.U32 R4, R99, UR4, R8 ;  /* 0x0000000463047c25 */ /* 0x000fe2000f8e0008 */
[----:B------:R-:W-:-:S03]  /*1d10*/  ULDC.64 UR4, c[0x0][0x5c8] ;  /* 0x0001720000047ab9 */ /* 0x000fc60000000a00 */
[----:B------:R-:W-:Y:S02]  /*1d20*/  IMAD R7, R101, UR4, RZ ;  /* 0x0000000465077c24 */ /* 0x000fe4000f8e02ff */
[----:B------:R-:W-:Y:S02]  /*1d30*/  IMAD.IADD R5, R5, 0x1, R3 ;  /* 0x0000000105057824 */ /* 0x000fe400078e0203 */
[C---:B------:R-:W-:Y:S02]  /*1d40*/  IMAD R7, R100.reuse, UR5, R7 ;  /* 0x0000000564077c24 */ /* 0x040fe4000f8e0207 */
[----:B------:R-:W-:-:S04]  /*1d50*/  IMAD.WIDE.U32 R102, R100, UR4, R4 ;  /* 0x0000000464667c25 */ /* 0x000fc8000f8e0004 */
[----:B------:R-:W-:Y:S01]  /*1d60*/  IMAD.MOV.U32 R0, RZ, RZ, -0x1 ;  /* 0xffffffffff007424 */ /* 0x000fe200078e00ff */
[----:B------:R-:W-:Y:S06]  /*1d70*/  @P0 BRA `(.L_x_28) ;  /* 0x0000003400040947 */ /* 0x000fec0003800000 */
[----:B-----5:R-:W-:Y:S01]  /*1d80*/  FSETP.NEU.AND P0, PT, R88, RZ, PT ;  /* 0x000000ff5800720b */ /* 0x020fe20003f0d000 */
[----:B------:R-:W-:Y:S01]  /*1d90*/  IMAD.IADD R4, R89, 0x1, -R6 ;  /* 0x0000000159047824 */ /* 0x000fe200078e0a06 */
[----:B------:R-:W-:Y:S01]  /*1da0*/  BSSY B0, `(.L_x_28) ;  /* 0x000033e000007945 */ /* 0x000fe20003800000 */
[----:B------:R-:W-:Y:S02]  /*1db0*/  IMAD.IADD R3, R97, 0x1, -R10 ;  /* 0x0000000161037824 */ /* 0x000fe400078e0a0a */
[----:B------:R-:W-:Y:S01]  /*1dc0*/  IMAD.IADD R111, R103, 0x1, R7 ;  /* 0x00000001676f7824 */ /* 0x000fe200078e0207 */
[----:B------:R-:W-:-:S04]  /*1dd0*/  ISETP.GT.AND P3, PT, R4, RZ, PT ;  /* 0x000000ff0400720c */ /* 0x000fc80003f64270 */
[----:B------:R-:W-:-:S03]  /*1de0*/  ISETP.GT.AND P1, PT, R3, RZ, P3 ;  /* 0x000000ff0300720c */ /* 0x000fc60001f24270 */
[----:B------:R-:W-:Y:S10]  /*1df0*/  @!P0 BRA `(.L_x_29) ;  /* 0x0000002400208947 */ /* 0x000ff40003800000 */
[----:B------:R-:W0:Y:S01]  /*1e00*/  LDC.64 R104, c[0x0][0x5b8] ;  /* 0x00016e00ff687b82 */ /* 0x000e220000000a00 */
[----:B------:R-:W-:-:S07]  /*1e10*/  ULDC.64 UR4, c[0x0][0x5c0] ;  /* 0x0001700000047ab9 */ /* 0x000fce0000000a00 */
[----:B------:R-:W1:Y:S08]  /*1e20*/  LDC.64 R106, c[0x0][0x5b0] ;  /* 0x00016c00ff6a7b82 */ /* 0x000e700000000a00 */
[----:B------:R-:W2:Y:S01]  /*1e30*/  LDC.64 R108, c[0x0][0x5a8] ;  /* 0x00016a00ff6c7b82 */ /* 0x000ea20000000a00 */
[-C--:B0-----:R-:W-:Y:S02]  /*1e40*/  IMAD R6, R11, R104.reuse, RZ ;  /* 0x000000680b067224 */ /* 0x081fe400078e02ff */
[----:B------:R-:W-:-:S04]  /*1e50*/  IMAD.WIDE.U32 R12, R99, R104, R8 ;  /* 0x00000068630c7225 */ /* 0x000fc800078e0008 */
[----:B------:R-:W-:Y:S02]  /*1e60*/  IMAD R103, R99, R105, R6 ;  /* 0x0000006963677224 */ /* 0x000fe400078e0206 */
[-C--:B-1----:R-:W-:Y:S02]  /*1e70*/  IMAD R5, R101, R106.reuse, RZ ;  /* 0x0000006a65057224 */ /* 0x082fe400078e02ff */
[----:B------:R-:W-:Y:S02]  /*1e80*/  IMAD.IADD R13, R13, 0x1, R103 ;  /* 0x000000010d0d7824 */ /* 0x000fe400078e0267 */
[C---:B------:R-:W-:Y:S02]  /*1e90*/  IMAD R105, R100.reuse, R107, R5 ;  /* 0x0000006b64697224 */ /* 0x040fe400078e0205 */
[----:B------:R-:W-:-:S05]  /*1ea0*/  IMAD.WIDE.U32 R6, R100, R106, R12 ;  /* 0x0000006a64067225 */ /* 0x000fca00078e000c */
[----:B------:R-:W-:Y:S02]  /*1eb0*/  IADD3 R5, R7, R105, RZ ;  /* 0x0000006907057210 */ /* 0x000fe40007ffe0ff */
[----:B--2---:R-:W-:-:S04]  /*1ec0*/  LEA R14, P0, R6, R108, 0x2 ;  /* 0x0000006c060e7211 */ /* 0x004fc800078010ff */
[----:B------:R-:W-:-:S05]  /*1ed0*/  LEA.HI.X R15, R6, R109, R5, 0x2, P0 ;  /* 0x0000006d060f7211 */ /* 0x000fca00000f1405 */
[----:B------:R0:W2:Y:S01]  /*1ee0*/  @P1 LDG.E.LTC128B R5, desc[UR38][R14.64] ;  /* 0x000000260e051981 */ /* 0x0000a2000c1e1920 */
[----:B------:R-:W-:Y:S01]  /*1ef0*/  IMAD.WIDE.U32 R6, R100, R106, R8 ;  /* 0x0000006a64067225 */ /* 0x000fe200078e0008 */
[C---:B------:R-:W-:Y:S01]  /*1f00*/  SHF.L.U64.HI R11, R106.reuse, 0x3, R107 ;  /* 0x000000036a0b7819 */ /* 0x040fe2000001026b */
[----:B------:R-:W-:Y:S01]  /*1f10*/  BSSY B1, `(.L_x_30) ;  /* 0x0000016000017945 */ /* 0x000fe20003800000 */
[----:B------:R-:W-:Y:S01]  /*1f20*/  ISETP.GT.AND P3, PT, R3, 0x8, P3 ;  /* 0x000000080300780c */ /* 0x000fe20001f64270 */
[----:B------:R-:W-:Y:S02]  /*1f30*/  IMAD.IADD R7, R105, 0x1, R7 ;  /* 0x0000000169077824 */ /* 0x000fe400078e0207 */
[----:B------:R-:W-:Y:S02]  /*1f40*/  IMAD.SHL.U32 R10, R106, 0x8, RZ ;  /* 0x000000086a0a7824 */ /* 0x000fe400078e00ff */
[----:B------:R-:W-:-:S04]  /*1f50*/  IMAD.WIDE.U32 R20, R99, R104, R6 ;  /* 0x0000006863147225 */ /* 0x000fc800078e0006 */
[----:B------:R-:W-:Y:S01]  /*1f60*/  IMAD.WIDE.U32 R100, R100, R106, R10 ;  /* 0x0000006a64647225 */ /* 0x000fe200078e000a */
[----:B------:R-:W-:Y:S02]  /*1f70*/  LEA R10, P0, R102, UR4, 0x2 ;  /* 0x00000004660a7c11 */ /* 0x000fe4000f8010ff */
[----:B------:R-:W-:Y:S01]  /*1f80*/  LEA R6, P4, R20, R108, 0x2 ;  /* 0x0000006c14067211 */ /* 0x000fe200078810ff */
[----:B0-----:R-:W-:Y:S01]  /*1f90*/  IMAD.IADD R14, R103, 0x1, R21 ;  /* 0x00000001670e7824 */ /* 0x001fe200078e0215 */
[----:B------:R-:W-:Y:S01]  /*1fa0*/  LEA.HI.X R11, R102, UR5, R111, 0x2, P0 ;  /* 0x00000005660b7c11 */ /* 0x000fe200080f146f */
[----:B------:R-:W-:Y:S01]  /*1fb0*/  IMAD.IADD R105, R105, 0x1, R101 ;  /* 0x0000000169697824 */ /* 0x000fe200078e0265 */
[----:B------:R-:W-:Y:S02]  /*1fc0*/  ISETP.GT.AND P0, PT, R4, 0x1, PT ;  /* 0x000000010400780c */ /* 0x000fe40003f04270 */
[----:B------:R-:W-:Y:S01]  /*1fd0*/  IADD3 R15, P2, R12, R100, RZ ;  /* 0x000000640c0f7210 */ /* 0x000fe20007f5e0ff */
[----:B--2---:R-:W-:-:S04]  /*1fe0*/  FMUL R7, R5, R88 ;  /* 0x0000005805077220 */ /* 0x004fc80000400000 */
[----:B------:R-:W-:Y:S01]  /*1ff0*/  FFMA R21, R24, R19, R7 ;  /* 0x0000001318157223 */ /* 0x000fe20000000007 */
[----:B------:R-:W-:Y:S01]  /*2000*/  LEA.HI.X R7, R20, R109, R14, 0x2, P4 ;  /* 0x0000006d14077211 */ /* 0x000fe200020f140e */
[----:B------:R-:W-:Y:S01]  /*2010*/  IMAD.X R20, R105, 0x1, R13, P2 ;  /* 0x0000000169147824 */ /* 0x000fe200010e060d */
[----:B------:R-:W-:Y:S02]  /*2020*/  ISETP.GT.AND P4, PT, R3, RZ, P0 ;  /* 0x000000ff0300720c */ /* 0x000fe40000784270 */
[----:B------:R0:W-:Y:S01]  /*2030*/  @P1 STG.E desc[UR38][R10.64], R21 ;  /* 0x000000150a001986 */ /* 0x0001e2000c101926 */
[----:B------:R-:W-:-:S10]  /*2040*/  LEA R14, P1, R15, R108, 0x2 ;  /* 0x0000006c0f0e7211 */ /* 0x000fd400078210ff */
[----:B------:R-:W-:Y:S05]  /*2050*/  @!P4 BRA `(.L_x_31) ;  /* 0x000000000004c947 */ /* 0x000fea0003800000 */
[----:B------:R1:W5:Y:S02]  /*2060*/  LDG.E.LTC128B R5, desc[UR38][R6.64+0x4] ;  /* 0x0000042606057981 */ /* 0x000364000c1e1920 */
.L_x_31:
[----:B------:R-:W-:Y:S05]  /*2070*/  BSYNC B1 ;  /* 0x0000000000017941 */ /* 0x000fea0003800000 */
.L_x_30:
[----:B-----5:R-:W-:Y:S01]  /*2080*/  FMUL R12, R5, R88 ;  /* 0x00000058050c7220 */ /* 0x020fe20000400000 */
[----:B------:R-:W-:-:S03]  /*2090*/  LEA.HI.X R15, R15, R109, R20, 0x2, P1 ;  /* 0x0000006d0f0f7211 */ /* 0x000fc600008f1414 */
[----:B------:R-:W-:Y:S01]  /*20a0*/  FFMA R101, R25, R19, R12 ;  /* 0x0000001319657223 */ /* 0x000fe2000000000c */
[----:B------:R-:W-:-:S04]  /*20b0*/  IMAD.MOV.U32 R25, RZ, RZ, R5 ;  /* 0x000000ffff197224 */ /* 0x000fc800078e0005 */
[----:B------:R2:W-:Y:S04]  /*20c0*/  @P4 STG.E desc[UR38][R10.64+0x4], R101 ;  /* 0x000004650a004986 */ /* 0x0005e8000c101926 */
[----:B------:R-:W3:Y:S01]  /*20d0*/  @P3 LDG.E.LTC128B R25, desc[UR38][R14.64] ;  /* 0x000000260e193981 */ /* 0x000ee2000c1e1920 */
[C---:B------:R-:W-:Y:S01]  /*20e0*/  SHF.L.U64.HI R13, R92.reuse, 0x2, R91 ;  /* 0x000000025c0d7819 */ /* 0x040fe2000001025b */
[----:B------:R-:W-:Y:S01]  /*20f0*/  BSSY B1, `(.L_x_32) ;  /* 0x0000010000017945 */ /* 0x000fe20003800000 */
[----:B------:R-:W-:Y:S02]  /*2100*/  LEA R12, P2, R92, R10, 0x2 ;  /* 0x0000000a5c0c7211 */ /* 0x000fe400078410ff */
[----:B------:R-:W-:Y:S02]  /*2110*/  IADD3 R20, P1, R8, R100, RZ ;  /* 0x0000006408147210 */ /* 0x000fe40007f3e0ff */
[----:B------:R-:W-:Y:S01]  /*2120*/  ISETP.GT.AND P0, PT, R3, 0x8, P0 ;  /* 0x000000080300780c */ /* 0x000fe20000704270 */
[----:B------:R-:W-:-:S02]  /*2130*/  IMAD.X R13, R13, 0x1, R11, P2 ;  /* 0x000000010d0d7824 */ /* 0x000fc400010e060b */
[----:B0-----:R-:W-:Y:S01]  /*2140*/  IMAD.X R21, R9, 0x1, R105, P1 ;  /* 0x0000000109157824 */ /* 0x001fe200008e0669 */
[----:B------:R-:W-:Y:S01]  /*2150*/  ISETP.GT.AND P1, PT, R4, 0x8, PT ;  /* 0x000000080400780c */ /* 0x000fe20003f24270 */
[----:B------:R-:W-:-:S04]  /*2160*/  IMAD.WIDE.U32 R20, R99, R104, R20 ;  /* 0x0000006863147225 */ /* 0x000fc800078e0014 */
[----:B------:R-:W-:Y:S01]  /*2170*/  IMAD.IADD R9, R103, 0x1, R21 ;  /* 0x0000000167097824 */ /* 0x000fe200078e0215 */
[----:B------:R-:W-:-:S04]  /*2180*/  LEA R8, P4, R20, R108, 0x2 ;  /* 0x0000006c14087211 */ /* 0x000fc800078810ff */
[----:B------:R-:W-:Y:S01]  /*2190*/  LEA.HI.X R9, R20, R109, R9, 0x2, P4 ;  /* 0x0000006d14097211 */ /* 0x000fe200020f1409 */
[----:B---3--:R-:W-:-:S04]  /*21a0*/  FMUL R5, R25, R88 ;  /* 0x0000005819057220 */ /* 0x008fc80000400000 */
[----:B------:R-:W-:-:S05]  /*21b0*/  FFMA R5, R26, R19, R5 ;  /* 0x000000131a057223 */ /* 0x000fca0000000005 */
[----:B------:R2:W-:Y:S01]  /*21c0*/  @P3 STG.E desc[UR38][R12.64], R5 ;  /* 0x000000050c003986 */ /* 0x0005e2000c101926 */
[----:B------:R-:W-:Y:S05]  /*21d0*/  @!P0 BRA `(.L_x_33) ;  /* 0x0000000000048947 */ /* 0x000fea0003800000 */
[----:B------:R0:W5:Y:S02]  /*21e0*/  LDG.E.LTC128B R25, desc[UR38][R8.64+0x4] ;  /* 0x0000042608197981 */ /* 0x000164000c1e1920 */
.L_x_33:
[----:B------:R-:W-:Y:S05]  /*21f0*/  BSYNC B1 ;  /* 0x0000000000017941 */ /* 0x000fea0003800000 */
.L_x_32:
[----:B-----5:R-:W-:Y:S01]  /*2200*/  FMUL R14, R25, R88 ;  /* 0x00000058190e7220 */ /* 0x020fe20000400000 */
[----:B------:R-:W-:Y:S01]  /*2210*/  ISETP.GT.AND P3, PT, R3, RZ, P1 ;  /* 0x000000ff0300720c */ /* 0x000fe20000f64270 */
[----:B------:R-:W-:Y:S01]  /*2220*/  BSSY B1, `(.L_x_34) ;  /* 0x0000006000017945 */ /* 0x000fe20003800000 */
[----:B------:R-:W-:Y:S01]  /*2230*/  ISETP.GT.AND P2, PT, R4, 0x9, PT ;  /* 0x000000090400780c */ /* 0x000fe20003f44270 */
[----:B------:R-:W-:-:S05]  /*2240*/  FFMA R27, R27, R19, R14 ;  /* 0x000000131b1b7223 */ /* 0x000fca000000000e */
[----:B------:R3:W-:Y:S05]  /*2250*/  @P0 STG.E desc[UR38][R12.64+0x4], R27 ;  /* 0x0000041b0c000986 */ /* 0x0007ea000c101926 */
[----:B------:R-:W-:Y:S05]  /*2260*/  @!P3 BRA `(.L_x_35) ;  /* 0x000000000004b947 */ /* 0x000fea0003800000 */
[----:B------:R4:W5:Y:S02]  /*2270*/  LDG.E.LTC128B R25, desc[UR38][R6.64+0x20] ;  /* 0x0000202606197981 */ /* 0x000964000c1e1920 */
.L_x_35:
[----:B------:R-:W-:Y:S05]  /*2280*/  BSYNC B1 ;  /* 0x0000000000017941 */ /* 0x000fea0003800000 */
.L_x_34:
[----:B--2--5:R-:W-:Y:S01]  /*2290*/  FMUL R5, R25, R88 ;  /* 0x0000005819057220 */ /* 0x024fe20000400000 */
[----:B------:R-:W-:Y:S01]  /*22a0*/  ISETP.GT.AND P0, PT, R3, RZ, P2 ;  /* 0x000000ff0300720c */ /* 0x000fe20001704270 */
[----:B------:R-:W-:Y:S02]  /*22b0*/  BSSY B1, `(.L_x_36) ;  /* 0x0000005000017945 */ /* 0x000fe40003800000 */
[----:B------:R-:W-:-:S05]  /*22c0*/  FFMA R5, R28, R19, R5 ;  /* 0x000000131c057223 */ /* 0x000fca0000000005 */
[----:B------:R2:W-:Y:S05]  /*22d0*/  @P3 STG.E desc[UR38][R10.64+0x20], R5 ;  /* 0x000020050a003986 */ /* 0x0005ea000c101926 */
[----:B------:R-:W-:Y:S05]  /*22e0*/  @!P0 BRA `(.L_x_37) ;  /* 0x0000000000048947 */ /* 0x000fea0003800000 */
[----:B------:R0:W5:Y:S02]  /*22f0*/  LDG.E.LTC128B R25, desc[UR38][R6.64+0x24] ;  /* 0x0000242606197981 */ /* 0x000164000c1e1920 */
.L_x_37:
[----:B------:R-:W-:Y:S05]  /*2300*/  BSYNC B1 ;  /* 0x0000000000017941 */ /* 0x000fea0003800000 */
.L_x_36:
[----:B-----5:R-:W-:Y:S01]  /*2310*/  FMUL R14, R25, R88 ;  /* 0x00000058190e7220 */ /* 0x020fe20000400000 */
[----:B------:R-:W-:Y:S01]  /*2320*/  ISETP.GT.AND P1, PT, R3, 0x8, P1 ;  /* 0x000000080300780c */ /* 0x000fe20000f24270 */
[----:B------:R-:W-:Y:S02]  /*2330*/  BSSY B1, `(.L_x_38) ;  /* 0x0000005000017945 */ /* 0x000fe40003800000 */
[----:B------:R-:W-:-:S05]  /*2340*/  FFMA R29, R29, R19, R14 ;  /* 0x000000131d1d7223 */ /* 0x000fca000000000e */
[----:B------:R0:W-:Y:S05]  /*2350*/  @P0 STG.E desc[UR38][R10.64+0x24], R29 ;  /* 0x0000241d0a000986 */ /* 0x0001ea000c101926 */
[----:B------:R-:W-:Y:S05]  /*2360*/  @!P1 BRA `(.L_x_39) ;  /* 0x0000000000049947 */ /* 0x000fea0003800000 */
[----:B------:R0:W5:Y:S02]  /*2370*/  LDG.E.LTC128B R25, desc[UR38][R8.64+0x20] ;  /* 0x0000202608197981 */ /* 0x000164000c1e1920 */
.L_x_39:
[----:B------:R-:W-:Y:S05]  /*2380*/  BSYNC B1 ;  /* 0x0000000000017941 */ /* 0x000fea0003800000 */
.L_x_38:
[----:B--2--5:R-:W-:Y:S01]  /*2390*/  FMUL R5, R25, R88 ;  /* 0x0000005819057220 */ /* 0x024fe20000400000 */
[----:B------:R-:W-:Y:S01]  /*23a0*/  ISETP.GT.AND P2, PT, R3, 0x8, P2 ;  /* 0x000000080300780c */ /* 0x000fe20001744270 */
[----:B------:R-:W-:Y:S01]  /*23b0*/  BSSY B1, `(.L_x_40) ;  /* 0x0000006000017945 */ /* 0x000fe20003800000 */
[----:B------:R-:W-:Y:S01]  /*23c0*/  ISETP.GT.AND P0, PT, R4, 0x10, PT ;  /* 0x000000100400780c */ /* 0x000fe20003f04270 */
[----:B------:R-:W-:-:S05]  /*23d0*/  FFMA R5, R30, R19, R5 ;  /* 0x000000131e057223 */ /* 0x000fca0000000005 */
[----:B------:R2:W-:Y:S05]  /*23e0*/  @P1 STG.E desc[UR38][R12.64+0x20], R5 ;  /* 0x000020050c001986 */ /* 0x0005ea000c101926 */
[----:B------:R-:W-:Y:S05]  /*23f0*/  @!P2 BRA `(.L_x_41) ;  /* 0x000000000004a947 */ /* 0x000fea0003800000 */
[----:B------:R0:W5:Y:S02]  /*2400*/  LDG.E.LTC128B R25, desc[UR38][R8.64+0x24] ;  /* 0x0000242608197981 */ /* 0x000164000c1e1920 */
.L_x_41:
[----:B------:R-:W-:Y:S05]  /*2410*/  BSYNC B1 ;  /* 0x0000000000017941 */ /* 0x000fea0003800000 */
.L_x_40:
        /* <DEDUP_REMOVED lines=8> */
.L_x_43:
[----:B------:R-:W-:Y:S05]  /*24a0*/  BSYNC B1 ;  /* 0x0000000000017941 */ /* 0x000fea0003800000 */
.L_x_42:
[----:B--2--5:R-:W-:Y:S01]  /*24b0*/  FMUL R5, R25, R88 ;  /* 0x0000005819057220 */ /* 0x024fe20000400000 */
[----:B------:R-:W-:Y:S01]  /*24c0*/  ISETP.GT.AND P2, PT, R3, RZ, P1 ;  /* 0x000000ff0300720c */ /* 0x000fe20000f44270 */
[----:B------:R-:W-:Y:S02]  /*24d0*/  BSSY B1, `(.L_x_44) ;  /* 0x0000005000017945 */ /* 0x000fe40003800000 */
[----:B------:R-:W-:-:S05]  /*24e0*/  FFMA R5, R32, R19, R5 ;  /* 0x0000001320057223 */ /* 0x000fca0000000005 */
[----:B------:R2:W-:Y:S05]  /*24f0*/  @P3 STG.E desc[UR38][R10.64+0x40], R5 ;  /* 0x000040050a003986 */ /* 0x0005ea000c101926 */
[----:B------:R-:W-:Y:S05]  /*2500*/  @!P2 BRA `(.L_x_45) ;  /* 0x000000000004a947 */ /* 0x000fea0003800000 */
[----:B------:R0:W5:Y:S02]  /*2510*/  LDG.E.LTC128B R25, desc[UR38][R6.64+0x44] ;  /* 0x0000442606197981 */ /* 0x000164000c1e1920 */
.L_x_45:
[----:B------:R-:W-:Y:S05]  /*2520*/  BSYNC B1 ;  /* 0x0000000000017941 */ /* 0x000fea0003800000 */
.L_x_44:
[----:B-----5:R-:W-:Y:S01]  /*2530*/  FMUL R14, R25, R88 ;  /* 0x00000058190e7220 */ /* 0x020fe20000400000 */
[----:B------:R-:W-:Y:S01]  /*2540*/  ISETP.GT.AND P0, PT, R3, 0x8, P0 ;  /* 0x000000080300780c */ /* 0x000fe20000704270 */
[----:B------:R-:W-:Y:S02]  /*2550*/  BSSY B1, `(.L_x_46) ;  /* 0x0000005000017945 */ /* 0x000fe40003800000 */
[----:B------:R-:W-:-:S05]  /*2560*/  FFMA R33, R33, R19, R14 ;  /* 0x0000001321217223 */ /* 0x000fca000000000e */
[----:B------:R0:W-:Y:S05]  /*2570*/  @P2 STG.E desc[UR38][R10.64+0x44], R33 ;  /* 0x000044210a002986 */ /* 0x0001ea000c101926 */
[----:B------:R-:W-:Y:S05]  /*2580*/  @!P0 BRA `(.L_x_47) ;  /* 0x0000000000048947 */ /* 0x000fea0003800000 */
[----:B------:R0:W5:Y:S02]  /*2590*/  LDG.E.LTC128B R25, desc[UR38][R8.64+0x40] ;  /* 0x0000402608197981 */ /* 0x000164000c1e1920 */
.L_x_47:
[----:B------:R-:W-:Y:S05]  /*25a0*/  BSYNC B1 ;  /* 0x0000000000017941 */ /* 0x000fea0003800000 */
.L_x_46:
        /* <DEDUP_REMOVED lines=8> */
.L_x_49:
[----:B------:R-:W-:Y:S05]  /*2630*/  BSYNC B1 ;  /* 0x0000000000017941 */ /* 0x000fea0003800000 */
.L_x_48:
        /* <DEDUP_REMOVED lines=8> */
.L_x_51:
[----:B------:R-:W-:Y:S05]  /*26c0*/  BSYNC B1 ;  /* 0x0000000000017941 */ /* 0x000fea0003800000 */
.L_x_50:
[----:B--2--5:R-:W-:Y:S01]  /*26d0*/  FMUL R5, R25, R88 ;  /* 0x0000005819057220 */ /* 0x024fe20000400000 */
[----:B------:R-:W-:Y:S01]  /*26e0*/  ISETP.GT.AND P1, PT, R3, RZ, P0 ;  /* 0x000000ff0300720c */ /* 0x000fe20000724270 */
[----:B------:R-:W-:Y:S02]  /*26f0*/  BSSY B1, `(.L_x_52) ;  /* 0x0000005000017945 */ /* 0x000fe40003800000 */
[----:B------:R-:W-:-:S05]  /*2700*/  FFMA R5, R36, R19, R5 ;  /* 0x0000001324057223 */ /* 0x000fca0000000005 */
[----:B------:R2:W-:Y:S05]  /*2710*/  @P3 STG.E desc[UR38][R10.64+0x60], R5 ;  /* 0x000060050a003986 */ /* 0x0005ea000c101926 */
[----:B------:R-:W-:Y:S05]  /*2720*/  @!P1 BRA `(.L_x_53) ;  /* 0x0000000000049947 */ /* 0x000fea0003800000 */
[----:B------:R0:W5:Y:S02]  /*2730*/  LDG.E.LTC128B R25, desc[UR38][R6.64+0x64] ;  /* 0x0000642606197981 */ /* 0x000164000c1e1920 */
.L_x_53:
[----:B------:R-:W-:Y:S05]  /*2740*/  BSYNC B1 ;  /* 0x0000000000017941 */ /* 0x000fea0003800000 */
.L_x_52:
[----:B-----5:R-:W-:Y:S01]  /*2750*/  FMUL R14, R25, R88 ;  /* 0x00000058190e7220 */ /* 0x020fe20000400000 */
[----:B------:R-:W-:Y:S01]  /*2760*/  ISETP.GT.AND P2, PT, R3, 0x8, P2 ;  /* 0x000000080300780c */ /* 0x000fe20001744270 */
[----:B------:R-:W-:Y:S02]  /*2770*/  BSSY B1, `(.L_x_54) ;  /* 0x0000005000017945 */ /* 0x000fe40003800000 */
[----:B------:R-:W-:-:S05]  /*2780*/  FFMA R37, R37, R19, R14 ;  /* 0x0000001325257223 */ /* 0x000fca000000000e */
[----:B------:R0:W-:Y:S05]  /*2790*/  @P1 STG.E desc[UR38][R10.64+0x64], R37 ;  /* 0x000064250a001986 */ /* 0x0001ea000c101926 */
[----:B------:R-:W-:Y:S05]  /*27a0*/  @!P2 BRA `(.L_x_55) ;  /* 0x000000000004a947 */ /* 0x000fea0003800000 */
[----:B------:R0:W5:Y:S02]  /*27b0*/  LDG.E.LTC128B R25, desc[UR38][R8.64+0x60] ;  /* 0x0000602608197981 */ /* 0x000164000c1e1920 */
.L_x_55:
[----:B------:R-:W-:Y:S05]  /*27c0*/  BSYNC B1 ;  /* 0x0000000000017941 */ /* 0x000fea0003800000 */
.L_x_54:
        /* <DEDUP_REMOVED lines=8> */
.L_x_57:
[----:B------:R-:W-:Y:S05]  /*2850*/  BSYNC B1 ;  /* 0x0000000000017941 */ /* 0x000fea0003800000 */
.L_x_56:
        /* <DEDUP_REMOVED lines=8> */
.L_x_59:
[----:B------:R-:W-:Y:S05]  /*28e0*/  BSYNC B1 ;  /* 0x0000000000017941 */ /* 0x000fea0003800000 */
.L_x_58:
[----:B--2--5:R-:W-:Y:S01]  /*28f0*/  FMUL R5, R25, R88 ;  /* 0x0000005819057220 */ /* 0x024fe20000400000 */
[----:B------:R-:W-:Y:S01]  /*2900*/  ISETP.GT.AND P0, PT, R3, RZ, P2 ;  /* 0x000000ff0300720c */ /* 0x000fe20001704270 */
[----:B------:R-:W-:Y:S02]  /*2910*/  BSSY B1, `(.L_x_60) ;  /* 0x0000005000017945 */ /* 0x000fe40003800000 */
[----:B------:R-:W-:-:S05]  /*2920*/  FFMA R5, R40, R19, R5 ;  /* 0x0000001328057223 */ /* 0x000fca0000000005 */
[----:B------:R2:W-:Y:S05]  /*2930*/  @P3 STG.E desc[UR38][R10.64+0x80], R5 ;  /* 0x000080050a003986 */ /* 0x0005ea000c101926 */
[----:B------:R-:W-:Y:S05]  /*2940*/  @!P0 BRA `(.L_x_61) ;  /* 0x0000000000048947 */ /* 0x000fea0003800000 */
[----:B------:R0:W5:Y:S02]  /*2950*/  LDG.E.LTC128B R25, desc[UR38][R6.64+0x84] ;  /* 0x0000842606197981 */ /* 0x000164000c1e1920 */
.L_x_61:
[----:B------:R-:W-:Y:S05]  /*2960*/  BSYNC B1 ;  /* 0x0000000000017941 */ /* 0x000fea0003800000 */
.L_x_60:
[----:B-----5:R-:W-:Y:S01]  /*2970*/  FMUL R14, R25, R88 ;  /* 0x00000058190e7220 */ /* 0x020fe20000400000 */
[----:B------:R-:W-:Y:S01]  /*2980*/  ISETP.GT.AND P1, PT, R3, 0x8, P1 ;  /* 0x000000080300780c */ /* 0x000fe20000f24270 */
[----:B------:R-:W-:Y:S02]  /*2990*/  BSSY B1, `(.L_x_62) ;  /* 0x0000005000017945 */ /* 0x000fe40003800000 */
[----:B------:R-:W-:-:S05]  /*29a0*/  FFMA R41, R41, R19, R14 ;  /* 0x0000001329297223 */ /* 0x000fca000000000e */
[----:B------:R0:W-:Y:S05]  /*29b0*/  @P0 STG.E desc[UR38][R10.64+0x84], R41 ;  /* 0x000084290a000986 */ /* 0x0001ea000c101926 */
[----:B------:R-:W-:Y:S05]  /*29c0*/  @!P1 BRA `(.L_x_63) ;  /* 0x0000000000049947 */ /* 0x000fea0003800000 */
[----:B------:R0:W5:Y:S02]  /*29d0*/  LDG.E.LTC128B R25, desc[UR38][R8.64+0x80] ;  /* 0x0000802608197981 */ /* 0x000164000c1e1920 */
.L_x_63:
[----:B------:R-:W-:Y:S05]  /*29e0*/  BSYNC B1 ;  /* 0x0000000000017941 */ /* 0x000fea0003800000 */
.L_x_62:
        /* <DEDUP_REMOVED lines=8> */
.L_x_65:
[----:B------:R-:W-:Y:S05]  /*2a70*/  BSYNC B1 ;  /* 0x0000000000017941 */ /* 0x000fea0003800000 */
.L_x_64:
        /* <DEDUP_REMOVED lines=8> */
.L_x_67:
[----:B------:R-:W-:Y:S05]  /*2b00*/  BSYNC B1 ;  /* 0x0000000000017941 */ /* 0x000fea0003800000 */
.L_x_66:
[----:B--2--5:R-:W-:Y:S01]  /*2b10*/  FMUL R5, R25, R88 ;  /* 0x0000005819057220 */ /* 0x024fe20000400000 */
[----:B------:R-:W-:Y:S01]  /*2b20*/  ISETP.GT.AND P2, PT, R3, RZ, P1 ;  /* 0x000000ff0300720c */ /* 0x000fe20000f44270 */
[----:B------:R-:W-:Y:S02]  /*2b30*/  BSSY B1, `(.L_x_68) ;  /* 0x0000005000017945 */ /* 0x000fe40003800000 */
[----:B------:R-:W-:-:S05]  /*2b40*/  FFMA R5, R44, R19, R5 ;  /* 0x000000132c057223 */ /* 0x000fca0000000005 */
[----:B------:R2:W-:Y:S05]  /*2b50*/  @P3 STG.E desc[UR38][R10.64+0xa0], R5 ;  /* 0x0000a0050a003986 */ /* 0x0005ea000c101926 */
[----:B------:R-:W-:Y:S05]  /*2b60*/  @!P2 BRA `(.L_x_69) ;  /* 0x000000000004a947 */ /* 0x000fea0003800000 */
[----:B------:R0:W5:Y:S02]  /*2b70*/  LDG.E.LTC128B R25, desc[UR38][R6.64+0xa4] ;  /* 0x0000a42606197981 */ /* 0x000164000c1e1920 */
.L_x_69:
[----:B------:R-:W-:Y:S05]  /*2b80*/  BSYNC B1 ;  /* 0x0000000000017941 */ /* 0x000fea0003800000 */
.L_x_68:
[----:B-----5:R-:W-:Y:S01]  /*2b90*/  FMUL R14, R25, R88 ;  /* 0x00000058190e7220 */ /* 0x020fe20000400000 */
[----:B------:R-:W-:Y:S01]  /*2ba0*/  ISETP.GT.AND P0, PT, R3, 0x8, P0 ;  /* 0x000000080300780c */ /* 0x000fe20000704270 */
[----:B------:R-:W-:Y:S02]  /*2bb0*/  BSSY B1, `(.L_x_70) ;  /* 0x0000005000017945 */ /* 0x000fe40003800000 */
[----:B------:R-:W-:-:S05]  /*2bc0*/  FFMA R45, R45, R19, R14 ;  /* 0x000000132d2d7223 */ /* 0x000fca000000000e */
[----:B------:R0:W-:Y:S05]  /*2bd0*/  @P2 STG.E desc[UR38][R10.64+0xa4], R45 ;  /* 0x0000a42d0a002986 */ /* 0x0001ea000c101926 */
[----:B------:R-:W-:Y:S05]  /*2be0*/  @!P0 BRA `(.L_x_71) ;  /* 0x0000000000048947 */ /* 0x000fea0003800000 */
[----:B------:R0:W5:Y:S02]  /*2bf0*/  LDG.E.LTC128B R25, desc[UR38][R8.64+0xa0] ;  /* 0x0000a02608197981 */ /* 0x000164000c1e1920 */
.L_x_71:
[----:B------:R-:W-:Y:S05]  /*2c00*/  BSYNC B1 ;  /* 0x0000000000017941 */ /* 0x000fea0003800000 */
.L_x_70:
        /* <DEDUP_REMOVED lines=8> */
.L_x_73:
[----:B------:R-:W-:Y:S05]  /*2c90*/  BSYNC B1 ;  /* 0x0000000000017941 */ /* 0x000fea0003800000 */
.L_x_72:
        /* <DEDUP_REMOVED lines=8> */
.L_x_75:
[----:B------:R-:W-:Y:S05]  /*2d20*/  BSYNC B1 ;  /* 0x0000000000017941 */ /* 0x000fea0003800000 */
.L_x_74:
[----:B--2--5:R-:W-:Y:S01]  /*2d30*/  FMUL R5, R25, R88 ;  /* 0x0000005819057220 */ /* 0x024fe20000400000 */
[----:B------:R-:W-:Y:S01]  /*2d40*/  ISETP.GT.AND P1, PT, R3, RZ, P0 ;  /* 0x000000ff0300720c */ /* 0x000fe20000724270 */
[----:B------:R-:W-:Y:S02]  /*2d50*/  BSSY B1, `(.L_x_76) ;  /* 0x0000005000017945 */ /* 0x000fe40003800000 */
[----:B------:R-:W-:-:S05]  /*2d60*/  FFMA R5, R48, R19, R5 ;  /* 0x0000001330057223 */ /* 0x000fca0000000005 */
[----:B------:R2:W-:Y:S05]  /*2d70*/  @P3 STG.E desc[UR38][R10.64+0xc0], R5 ;  /* 0x0000c0050a003986 */ /* 0x0005ea000c101926 */
[----:B------:R-:W-:Y:S05]  /*2d80*/  @!P1 BRA `(.L_x_77) ;  /* 0x0000000000049947 */ /* 0x000fea0003800000 */
[----:B------:R0:W5:Y:S02]  /*2d90*/  LDG.E.LTC128B R25, desc[UR38][R6.64+0xc4] ;  /* 0x0000c42606197981 */ /* 0x000164000c1e1920 */
.L_x_77:
[----:B------:R-:W-:Y:S05]  /*2da0*/  BSYNC B1 ;  /* 0x0000000000017941 */ /* 0x000fea0003800000 */
.L_x_76:
[----:B-----5:R-:W-:Y:S01]  /*2db0*/  FMUL R14, R25, R88 ;  /* 0x00000058190e7220 */ /* 0x020fe20000400000 */
[----:B------:R-:W-:Y:S01]  /*2dc0*/  ISETP.GT.AND P2, PT, R3, 0x8, P2 ;  /* 0x000000080300780c */ /* 0x000fe20001744270 */
[----:B------:R-:W-:Y:S02]  /*2dd0*/  BSSY B1, `(.L_x_78) ;  /* 0x0000005000017945 */ /* 0x000fe40003800000 */
[----:B------:R-:W-:-:S05]  /*2de0*/  FFMA R49, R49, R19, R14 ;  /* 0x0000001331317223 */ /* 0x000fca000000000e */
[----:B------:R0:W-:Y:S05]  /*2df0*/  @P1 STG.E desc[UR38][R10.64+0xc4], R49 ;  /* 0x0000c4310a001986 */ /* 0x0001ea000c101926 */
[----:B------:R-:W-:Y:S05]  /*2e00*/  @!P2 BRA `(.L_x_79) ;  /* 0x000000000004a947 */ /* 0x000fea0003800000 */
[----:B------:R0:W5:Y:S02]  /*2e10*/  LDG.E.LTC128B R25, desc[UR38][R8.64+0xc0] ;  /* 0x0000c02608197981 */ /* 0x000164000c1e1920 */
.L_x_79:
[----:B------:R-:W-:Y:S05]  /*2e20*/  BSYNC B1 ;  /* 0x0000000000017941 */ /* 0x000fea0003800000 */
.L_x_78:
        /* <DEDUP_REMOVED lines=8> */
.L_x_81:
[----:B------:R-:W-:Y:S05]  /*2eb0*/  BSYNC B1 ;  /* 0x0000000000017941 */ /* 0x000fea0003800000 */
.L_x_80:
        /* <DEDUP_REMOVED lines=8> */
.L_x_83:
[----:B------:R-:W-:Y:S05]  /*2f40*/  BSYNC B1 ;  /* 0x0000000000017941 */ /* 0x000fea0003800000 */
.L_x_82:
[----:B--2--5:R-:W-:Y:S01]  /*2f50*/  FMUL R5, R25, R88 ;  /* 0x0000005819057220 */ /* 0x024fe20000400000 */
[----:B------:R-:W-:Y:S01]  /*2f60*/  ISETP.GT.AND P0, PT, R3, RZ, P2 ;  /* 0x000000ff0300720c */ /* 0x000fe20001704270 */
[----:B------:R-:W-:Y:S02]  /*2f70*/  BSSY B1, `(.L_x_84) ;  /* 0x0000005000017945 */ /* 0x000fe40003800000 */
[----:B------:R-:W-:-:S05]  /*2f80*/  FFMA R5, R52, R19, R5 ;  /* 0x0000001334057223 */ /* 0x000fca0000000005 */
[----:B------:R2:W-:Y:S05]  /*2f90*/  @P3 STG.E desc[UR38][R10.64+0xe0], R5 ;  /* 0x0000e0050a003986 */ /* 0x0005ea000c101926 */
[----:B------:R-:W-:Y:S05]  /*2fa0*/  @!P0 BRA `(.L_x_85) ;  /* 0x0000000000048947 */ /* 0x000fea0003800000 */
[----:B------:R0:W5:Y:S02]  /*2fb0*/  LDG.E.LTC128B R25, desc[UR38][R6.64+0xe4] ;  /* 0x0000e42606197981 */ /* 0x000164000c1e1920 */
.L_x_85:
[----:B------:R-:W-:Y:S05]  /*2fc0*/  BSYNC B1 ;  /* 0x0000000000017941 */ /* 0x000fea0003800000 */
.L_x_84:
[----:B-----5:R-:W-:Y:S01]  /*2fd0*/  FMUL R14, R25, R88 ;  /* 0x00000058190e7220 */ /* 0x020fe20000400000 */
[----:B------:R-:W-:Y:S01]  /*2fe0*/  ISETP.GT.AND P1, PT, R3, 0x8, P1 ;  /* 0x000000080300780c */ /* 0x000fe20000f24270 */
[----:B------:R-:W-:Y:S02]  /*2ff0*/  BSSY B1, `(.L_x_86) ;  /* 0x0000005000017945 */ /* 0x000fe40003800000 */
[----:B------:R-:W-:-:S05]  /*3000*/  FFMA R53, R53, R19, R14 ;  /* 0x0000001335357223 */ /* 0x000fca000000000e */
[----:B------:R0:W-:Y:S05]  /*3010*/  @P0 STG.E desc[UR38][R10.64+0xe4], R53 ;  /* 0x0000e4350a000986 */ /* 0x0001ea000c101926 */
[----:B------:R-:W-:Y:S05]  /*3020*/  @!P1 BRA `(.L_x_87) ;  /* 0x0000000000049947 */ /* 0x000fea0003800000 */
[----:B------:R0:W5:Y:S02]  /*3030*/  LDG.E.LTC128B R25, desc[UR38][R8.64+0xe0] ;  /* 0x0000e02608197981 */ /* 0x000164000c1e1920 */
.L_x_87:
[----:B------:R-:W-:Y:S05]  /*3040*/  BSYNC B1 ;  /* 0x0000000000017941 */ /* 0x000fea0003800000 */
.L_x_86:
        /* <DEDUP_REMOVED lines=8> */
.L_x_89:
[----:B------:R-:W-:Y:S05]  /*30d0*/  BSYNC B1 ;  /* 0x0000000000017941 */ /* 0x000fea0003800000 */
.L_x_88:
        /* <DEDUP_REMOVED lines=8> */
.L_x_91:
[----:B------:R-:W-:Y:S05]  /*3160*/  BSYNC B1 ;  /* 0x0000000000017941 */ /* 0x000fea0003800000 */
.L_x_90:
[----:B--2--5:R-:W-:Y:S01]  /*3170*/  FMUL R5, R25, R88 ;  /* 0x0000005819057220 */ /* 0x024fe20000400000 */
[----:B------:R-:W-:Y:S01]  /*3180*/  ISETP.GT.AND P2, PT, R3, RZ, P1 ;  /* 0x000000ff0300720c */ /* 0x000fe20000f44270 */
[----:B------:R-:W-:Y:S02]  /*3190*/  BSSY B1, `(.L_x_92) ;  /* 0x0000005000017945 */ /* 0x000fe40003800000 */
[----:B------:R-:W-:-:S05]  /*31a0*/  FFMA R5, R56, R19, R5 ;  /* 0x0000001338057223 */ /* 0x000fca0000000005 */
[----:B------:R2:W-:Y:S05]  /*31b0*/  @P3 STG.E desc[UR38][R10.64+0x100], R5 ;  /* 0x000100050a003986 */ /* 0x0005ea000c101926 */
[----:B------:R-:W-:Y:S05]  /*31c0*/  @!P2 BRA `(.L_x_93) ;  /* 0x000000000004a947 */ /* 0x000fea0003800000 */
[----:B------:R0:W5:Y:S02]  /*31d0*/  LDG.E.LTC128B R25, desc[UR38][R6.64+0x104] ;  /* 0x0001042606197981 */ /* 0x000164000c1e1920 */
.L_x_93:
[----:B------:R-:W-:Y:S05]  /*31e0*/  BSYNC B1 ;  /* 0x0000000000017941 */ /* 0x000fea0003800000 */
.L_x_92:
[----:B-----5:R-:W-:Y:S01]  /*31f0*/  FMUL R14, R25, R88 ;  /* 0x00000058190e7220 */ /* 0x020fe20000400000 */
[----:B------:R-:W-:Y:S01]  /*3200*/  ISETP.GT.AND P0, PT, R3, 0x8, P0 ;  /* 0x000000080300780c */ /* 0x000fe20000704270 */
[----:B------:R-:W-:Y:S02]  /*3210*/  BSSY B1, `(.L_x_94) ;  /* 0x0000005000017945 */ /* 0x000fe40003800000 */
[----:B------:R-:W-:-:S05]  /*3220*/  FFMA R57, R57, R19, R14 ;  /* 0x0000001339397223 */ /* 0x000fca000000000e */
[----:B------:R0:W-:Y:S05]  /*3230*/  @P2 STG.E desc[UR38][R10.64+0x104], R57 ;  /* 0x000104390a002986 */ /* 0x0001ea000c101926 */
[----:B------:R-:W-:Y:S05]  /*3240*/  @!P0 BRA `(.L_x_95) ;  /* 0x0000000000048947 */ /* 0x000fea0003800000 */
[----:B------:R0:W5:Y:S02]  /*3250*/  LDG.E.LTC128B R25, desc[UR38][R8.64+0x100] ;  /* 0x0001002608197981 */ /* 0x000164000c1e1920 */
.L_x_95:
[----:B------:R-:W-:Y:S05]  /*3260*/  BSYNC B1 ;  /* 0x0000000000017941 */ /* 0x000fea0003800000 */
.L_x_94:
        /* <DEDUP_REMOVED lines=8> */
.L_x_97:
[----:B------:R-:W-:Y:S05]  /*32f0*/  BSYNC B1 ;  /* 0x0000000000017941 */ /* 0x000fea0003800000 */
.L_x_96:
        /* <DEDUP_REMOVED lines=8> */
.L_x_99:
[----:B------:R-:W-:Y:S05]  /*3380*/  BSYNC B1 ;  /* 0x0000000000017941 */ /* 0x000fea0003800000 */
.L_x_98:
[----:B--2--5:R-:W-:Y:S01]  /*3390*/  FMUL R5, R25, R88 ;  /* 0x0000005819057220 */ /* 0x024fe20000400000 */
[----:B------:R-:W-:Y:S01]  /*33a0*/  ISETP.GT.AND P1, PT, R3, RZ, P0 ;  /* 0x000000ff0300720c */ /* 0x000fe20000724270 */
[----:B------:R-:W-:Y:S02]  /*33b0*/  BSSY B1, `(.L_x_100) ;  /* 0x0000005000017945 */ /* 0x000fe40003800000 */
[----:B------:R-:W-:-:S05]  /*33c0*/  FFMA R5, R60, R19, R5 ;  /* 0x000000133c057223 */ /* 0x000fca0000000005 */
[----:B------:R2:W-:Y:S05]  /*33d0*/  @P3 STG.E desc[UR38][R10.64+0x120], R5 ;  /* 0x000120050a003986 */ /* 0x0005ea000c101926 */
[----:B------:R-:W-:Y:S05]  /*33e0*/  @!P1 BRA `(.L_x_101) ;  /* 0x0000000000049947 */ /* 0x000fea0003800000 */
[----:B------:R0:W5:Y:S02]  /*33f0*/  LDG.E.LTC128B R25, desc[UR38][R6.64+0x124] ;  /* 0x0001242606197981 */ /* 0x000164000c1e1920 */
.L_x_101:
[----:B------:R-:W-:Y:S05]  /*3400*/  BSYNC B1 ;  /* 0x0000000000017941 */ /* 0x000fea0003800000 */
.L_x_100:
[----:B-----5:R-:W-:Y:S01]  /*3410*/  FMUL R14, R25, R88 ;  /* 0x00000058190e7220 */ /* 0x020fe20000400000 */
[----:B------:R-:W-:Y:S01]  /*3420*/  ISETP.GT.AND P2, PT, R3, 0x8, P2 ;  /* 0x000000080300780c */ /* 0x000fe20001744270 */
[----:B------:R-:W-:Y:S02]  /*3430*/  BSSY B1, `(.L_x_102) ;  /* 0x0000005000017945 */ /* 0x000fe40003800000 */
[----:B------:R-:W-:-:S05]  /*3440*/  FFMA R61, R61, R19, R14 ;  /* 0x000000133d3d7223 */ /* 0x000fca000000000e */
[----:B------:R0:W-:Y:S05]  /*3450*/  @P1 STG.E desc[UR38][R10.64+0x124], R61 ;  /* 0x0001243d0a001986 */ /* 0x0001ea000c101926 */
[----:B------:R-:W-:Y:S05]  /*3460*/  @!P2 BRA `(.L_x_103) ;  /* 0x000000000004a947 */ /* 0x000fea0003800000 */
[----:B------:R0:W5:Y:S02]  /*3470*/  LDG.E.LTC128B R25, desc[UR38][R8.64+0x120] ;  /* 0x0001202608197981 */ /* 0x000164000c1e1920 */
.L_x_103:
[----:B------:R-:W-:Y:S05]  /*3480*/  BSYNC B1 ;  /* 0x0000000000017941 */ /* 0x000fea0003800000 */
.L_x_102:
        /* <DEDUP_REMOVED lines=8> */
.L_x_105:
[----:B------:R-:W-:Y:S05]  /*3510*/  BSYNC B1 ;  /* 0x0000000000017941 */ /* 0x000fea0003800000 */
.L_x_104:
        /* <DEDUP_REMOVED lines=8> */
.L_x_107:
[----:B------:R-:W-:Y:S05]  /*35a0*/  BSYNC B1 ;  /* 0x0000000000017941 */ /* 0x000fea0003800000 */
.L_x_106:
[----:B--2--5:R-:W-:Y:S01]  /*35b0*/  FMUL R5, R25, R88 ;  /* 0x0000005819057220 */ /* 0x024fe20000400000 */
[----:B------:R-:W-:Y:S01]  /*35c0*/  ISETP.GT.AND P0, PT, R3, RZ, P2 ;  /* 0x000000ff0300720c */ /* 0x000fe20001704270 */
[----:B------:R-:W-:Y:S02]  /*35d0*/  BSSY B1, `(.L_x_108) ;  /* 0x0000005000017945 */ /* 0x000fe40003800000 */
[----:B------:R-:W-:-:S05]  /*35e0*/  FFMA R5, R64, R19, R5 ;  /* 0x0000001340057223 */ /* 0x000fca0000000005 */
[----:B------:R2:W-:Y:S05]  /*35f0*/  @P3 STG.E desc[UR38][R10.64+0x140], R5 ;  /* 0x000140050a003986 */ /* 0x0005ea000c101926 */
[----:B------:R-:W-:Y:S05]  /*3600*/  @!P0 BRA `(.L_x_109) ;  /* 0x0000000000048947 */ /* 0x000fea0003800000 */
[----:B------:R0:W5:Y:S02]  /*3610*/  LDG.E.LTC128B R25, desc[UR38][R6.64+0x144] ;  /* 0x0001442606197981 */ /* 0x000164000c1e1920 */
.L_x_109:
[----:B------:R-:W-:Y:S05]  /*3620*/  BSYNC B1 ;  /* 0x0000000000017941 */ /* 0x000fea0003800000 */
.L_x_108:
[----:B-----5:R-:W-:Y:S01]  /*3630*/  FMUL R14, R25, R88 ;  /* 0x00000058190e7220 */ /* 0x020fe20000400000 */
[----:B------:R-:W-:Y:S01]  /*3640*/  ISETP.GT.AND P1, PT, R3, 0x8, P1 ;  /* 0x000000080300780c */ /* 0x000fe20000f24270 */
[----:B------:R-:W-:Y:S02]  /*3650*/  BSSY B1, `(.L_x_110) ;  /* 0x0000005000017945 */ /* 0x000fe40003800000 */
[----:B------:R-:W-:-:S05]  /*3660*/  FFMA R65, R65, R19, R14 ;  /* 0x0000001341417223 */ /* 0x000fca000000000e */
[----:B------:R0:W-:Y:S05]  /*3670*/  @P0 STG.E desc[UR38][R10.64+0x144], R65 ;  /* 0x000144410a000986 */ /* 0x0001ea000c101926 */
[----:B------:R-:W-:Y:S05]  /*3680*/  @!P1 BRA `(.L_x_111) ;  /* 0x0000000000049947 */ /* 0x000fea0003800000 */
[----:B------:R0:W5:Y:S02]  /*3690*/  LDG.E.LTC128B R25, desc[UR38][R8.64+0x140] ;  /* 0x0001402608197981 */ /* 0x000164000c1e1920 */
.L_x_111:
[----:B------:R-:W-:Y:S05]  /*36a0*/  BSYNC B1 ;  /* 0x0000000000017941 */ /* 0x000fea0003800000 */
.L_x_110:
        /* <DEDUP_REMOVED lines=8> */
.L_x_113:
[----:B------:R-:W-:Y:S05]  /*3730*/  BSYNC B1 ;  /* 0x0000000000017941 */ /* 0x000fea0003800000 */
.L_x_112:
        /* <DEDUP_REMOVED lines=8> */
.L_x_115:
[----:B------:R-:W-:Y:S05]  /*37c0*/  BSYNC B1 ;  /* 0x0000000000017941 */ /* 0x000fea0003800000 */
.L_x_114:
[----:B--2--5:R-:W-:Y:S01]  /*37d0*/  FMUL R5, R25, R88 ;  /* 0x0000005819057220 */ /* 0x024fe20000400000 */
[----:B------:R-:W-:Y:S01]  /*37e0*/  ISETP.GT.AND P2, PT, R3, RZ, P1 ;  /* 0x000000ff0300720c */ /* 0x000fe20000f44270 */
[----:B------:R-:W-:Y:S02]  /*37f0*/  BSSY B1, `(.L_x_116) ;  /* 0x0000005000017945 */ /* 0x000fe40003800000 */
[----:B------:R-:W-:-:S05]  /*3800*/  FFMA R5, R68, R19, R5 ;  /* 0x0000001344057223 */ /* 0x000fca0000000005 */
[----:B------:R2:W-:Y:S05]  /*3810*/  @P3 STG.E desc[UR38][R10.64+0x160], R5 ;  /* 0x000160050a003986 */ /* 0x0005ea000c101926 */
[----:B------:R-:W-:Y:S05]  /*3820*/  @!P2 BRA `(.L_x_117) ;  /* 0x000000000004a947 */ /* 0x000fea0003800000 */
[----:B------:R0:W5:Y:S02]  /*3830*/  LDG.E.LTC128B R25, desc[UR38][R6.64+0x164] ;  /* 0x0001642606197981 */ /* 0x000164000c1e1920 */
.L_x_117:
[----:B------:R-:W-:Y:S05]  /*3840*/  BSYNC B1 ;  /* 0x0000000000017941 */ /* 0x000fea0003800000 */
.L_x_116:
[----:B-----5:R-:W-:Y:S01]  /*3850*/  FMUL R14, R25, R88 ;  /* 0x00000058190e7220 */ /* 0x020fe20000400000 */
[----:B------:R-:W-:Y:S01]  /*3860*/  ISETP.GT.AND P0, PT, R3, 0x8, P0 ;  /* 0x000000080300780c */ /* 0x000fe20000704270 */
[----:B------:R-:W-:Y:S02]  /*3870*/  BSSY B1, `(.L_x_118) ;  /* 0x0000005000017945 */ /* 0x000fe40003800000 */
[----:B------:R-:W-:-:S05]  /*3880*/  FFMA R69, R69, R19, R14 ;  /* 0x0000001345457223 */ /* 0x000fca000000000e */
[----:B------:R0:W-:Y:S05]  /*3890*/  @P2 STG.E desc[UR38][R10.64+0x164], R69 ;  /* 0x000164450a002986 */ /* 0x0001ea000c101926 */
[----:B------:R-:W-:Y:S05]  /*38a0*/  @!P0 BRA `(.L_x_119) ;  /* 0x0000000000048947 */ /* 0x000fea0003800000 */
[----:B------:R0:W5:Y:S02]  /*38b0*/  LDG.E.LTC128B R25, desc[UR38][R8.64+0x160] ;  /* 0x0001602608197981 */ /* 0x000164000c1e1920 */
.L_x_119:
[----:B------:R-:W-:Y:S05]  /*38c0*/  BSYNC B1 ;  /* 0x0000000000017941 */ /* 0x000fea0003800000 */
.L_x_118:
        /* <DEDUP_REMOVED lines=8> */
.L_x_121:
[----:B------:R-:W-:Y:S05]  /*3950*/  BSYNC B1 ;  /* 0x0000000000017941 */ /* 0x000fea0003800000 */
.L_x_120:
        /* <DEDUP_REMOVED lines=8> */
.L_x_123:
[----:B------:R-:W-:Y:S05]  /*39e0*/  BSYNC B1 ;  /* 0x0000000000017941 */ /* 0x000fea0003800000 */
.L_x_122:
[----:B--2--5:R-:W-:Y:S01]  /*39f0*/  FMUL R5, R25, R88 ;  /* 0x0000005819057220 */ /* 0x024fe20000400000 */
[----:B------:R-:W-:Y:S01]  /*3a00*/  ISETP.GT.AND P1, PT, R3, RZ, P0 ;  /* 0x000000ff0300720c */ /* 0x000fe20000724270 */
[----:B------:R-:W-:Y:S02]  /*3a10*/  BSSY B1, `(.L_x_124) ;  /* 0x0000005000017945 */ /* 0x000fe40003800000 */
[----:B------:R-:W-:-:S05]  /*3a20*/  FFMA R5, R72, R19, R5 ;  /* 0x0000001348057223 */ /* 0x000fca0000000005 */
[----:B------:R2:W-:Y:S05]  /*3a30*/  @P3 STG.E desc[UR38][R10.64+0x180], R5 ;  /* 0x000180050a003986 */ /* 0x0005ea000c101926 */
[----:B------:R-:W-:Y:S05]  /*3a40*/  @!P1 BRA `(.L_x_125) ;  /* 0x0000000000049947 */ /* 0x000fea0003800000 */
[----:B------:R0:W5:Y:S02]  /*3a50*/  LDG.E.LTC128B R25, desc[UR38][R6.64+0x184] ;  /* 0x0001842606197981 */ /* 0x000164000c1e1920 */
.L_x_125:
[----:B------:R-:W-:Y:S05]  /*3a60*/  BSYNC B1 ;  /* 0x0000000000017941 */ /* 0x000fea0003800000 */
.L_x_124:
[----:B-----5:R-:W-:Y:S01]  /*3a70*/  FMUL R14, R25, R88 ;  /* 0x00000058190e7220 */ /* 0x020fe20000400000 */
[----:B------:R-:W-:Y:S01]  /*3a80*/  ISETP.GT.AND P2, PT, R3, 0x8, P2 ;  /* 0x000000080300780c */ /* 0x000fe20001744270 */
[----:B------:R-:W-:Y:S02]  /*3a90*/  BSSY B1, `(.L_x_126) ;  /* 0x0000005000017945 */ /* 0x000fe40003800000 */
[----:B------:R-:W-:-:S05]  /*3aa0*/  FFMA R73, R73, R19, R14 ;  /* 0x0000001349497223 */ /* 0x000fca000000000e */
[----:B------:R0:W-:Y:S05]  /*3ab0*/  @P1 STG.E desc[UR38][R10.64+0x184], R73 ;  /* 0x000184490a001986 */ /* 0x0001ea000c101926 */
[----:B------:R-:W-:Y:S05]  /*3ac0*/  @!P2 BRA `(.L_x_127) ;  /* 0x000000000004a947 */ /* 0x000fea0003800000 */
[----:B------:R0:W5:Y:S02]  /*3ad0*/  LDG.E.LTC128B R25, desc[UR38][R8.64+0x180] ;  /* 0x0001802608197981 */ /* 0x000164000c1e1920 */
.L_x_127:
[----:B------:R-:W-:Y:S05]  /*3ae0*/  BSYNC B1 ;  /* 0x0000000000017941 */ /* 0x000fea0003800000 */
.L_x_126:
        /* <DEDUP_REMOVED lines=8> */
.L_x_129:
[----:B------:R-:W-:Y:S05]  /*3b70*/  BSYNC B1 ;  /* 0x0000000000017941 */ /* 0x000fea0003800000 */
.L_x_128:
        /* <DEDUP_REMOVED lines=8> */
.L_x_131:
[----:B------:R-:W-:Y:S05]  /*3c00*/  BSYNC B1 ;  /* 0x0000000000017941 */ /* 0x000fea0003800000 */
.L_x_130:
[----:B--2--5:R-:W-:Y:S01]  /*3c10*/  FMUL R5, R25, R88 ;  /* 0x0000005819057220 */ /* 0x024fe20000400000 */
[----:B------:R-:W-:Y:S01]  /*3c20*/  ISETP.GT.AND P0, PT, R3, RZ, P2 ;  /* 0x000000ff0300720c */ /* 0x000fe20001704270 */
[----:B------:R-:W-:Y:S02]  /*3c30*/  BSSY B1, `(.L_x_132) ;  /* 0x0000005000017945 */ /* 0x000fe40003800000 */
[----:B------:R-:W-:-:S05]  /*3c40*/  FFMA R5, R76, R19, R5 ;  /* 0x000000134c057223 */ /* 0x000fca0000000005 */
[----:B------:R2:W-:Y:S05]  /*3c50*/  @P3 STG.E desc[UR38][R10.64+0x1a0], R5 ;  /* 0x0001a0050a003986 */ /* 0x0005ea000c101926 */
[----:B------:R-:W-:Y:S05]  /*3c60*/  @!P0 BRA `(.L_x_133) ;  /* 0x0000000000048947 */ /* 0x000fea0003800000 */
[----:B------:R0:W5:Y:S02]  /*3c70*/  LDG.E.LTC128B R25, desc[UR38][R6.64+0x1a4] ;  /* 0x0001a42606197981 */ /* 0x000164000c1e1920 */
.L_x_133:
[----:B------:R-:W-:Y:S05]  /*3c80*/  BSYNC B1 ;  /* 0x0000000000017941 */ /* 0x000fea0003800000 */
.L_x_132:
[----:B-----5:R-:W-:Y:S01]  /*3c90*/  FMUL R14, R25, R88 ;  /* 0x00000058190e7220 */ /* 0x020fe20000400000 */
[----:B------:R-:W-:Y:S01]  /*3ca0*/  ISETP.GT.AND P1, PT, R3, 0x8, P1 ;  /* 0x000000080300780c */ /* 0x000fe20000f24270 */
[----:B------:R-:W-:Y:S02]  /*3cb0*/  BSSY B1, `(.L_x_134) ;  /* 0x0000005000017945 */ /* 0x000fe40003800000 */
[----:B------:R-:W-:-:S05]  /*3cc0*/  FFMA R77, R77, R19, R14 ;  /* 0x000000134d4d7223 */ /* 0x000fca000000000e */
[----:B------:R0:W-:Y:S05]  /*3cd0*/  @P0 STG.E desc[UR38][R10.64+0x1a4], R77 ;  /* 0x0001a44d0a000986 */ /* 0x0001ea000c101926 */
[----:B------:R-:W-:Y:S05]  /*3ce0*/  @!P1 BRA `(.L_x_135) ;  /* 0x0000000000049947 */ /* 0x000fea0003800000 */
[----:B------:R0:W5:Y:S02]  /*3cf0*/  LDG.E.LTC128B R25, desc[UR38][R8.64+0x1a0] ;  /* 0x0001a02608197981 */ /* 0x000164000c1e1920 */
.L_x_135:
[----:B------:R-:W-:Y:S05]  /*3d00*/  BSYNC B1 ;  /* 0x0000000000017941 */ /* 0x000fea0003800000 */
.L_x_134:
        /* <DEDUP_REMOVED lines=8> */
.L_x_137:
[----:B------:R-:W-:Y:S05]  /*3d90*/  BSYNC B1 ;  /* 0x0000000000017941 */ /* 0x000fea0003800000 */
.L_x_136:
        /* <DEDUP_REMOVED lines=8> */
.L_x_139:
[----:B------:R-:W-:Y:S05]  /*3e20*/  BSYNC B1 ;  /* 0x0000000000017941 */ /* 0x000fea0003800000 */
.L_x_138:
[----:B--2--5:R-:W-:Y:S01]  /*3e30*/  FMUL R5, R25, R88 ;  /* 0x0000005819057220 */ /* 0x024fe20000400000 */
[----:B------:R-:W-:Y:S01]  /*3e40*/  ISETP.GT.AND P2, PT, R3, RZ, P1 ;  /* 0x000000ff0300720c */ /* 0x000fe20000f44270 */
[----:B------:R-:W-:Y:S02]  /*3e50*/  BSSY B1, `(.L_x_140) ;  /* 0x0000005000017945 */ /* 0x000fe40003800000 */
[----:B------:R-:W-:-:S05]  /*3e60*/  FFMA R5, R80, R19, R5 ;  /* 0x0000001350057223 */ /* 0x000fca0000000005 */
[----:B------:R2:W-:Y:S05]  /*3e70*/  @P3 STG.E desc[UR38][R10.64+0x1c0], R5 ;  /* 0x0001c0050a003986 */ /* 0x0005ea000c101926 */
[----:B------:R-:W-:Y:S05]  /*3e80*/  @!P2 BRA `(.L_x_141) ;  /* 0x000000000004a947 */ /* 0x000fea0003800000 */
[----:B------:R0:W5:Y:S02]  /*3e90*/  LDG.E.LTC128B R25, desc[UR38][R6.64+0x1c4] ;  /* 0x0001c42606197981 */ /* 0x000164000c1e1920 */
.L_x_141:
[----:B------:R-:W-:Y:S05]  /*3ea0*/  BSYNC B1 ;  /* 0x0000000000017941 */ /* 0x000fea0003800000 */
.L_x_140:
[----:B-----5:R-:W-:Y:S01]  /*3eb0*/  FMUL R14, R25, R88 ;  /* 0x00000058190e7220 */ /* 0x020fe20000400000 */
[----:B------:R-:W-:Y:S01]  /*3ec0*/  ISETP.GT.AND P0, PT, R3, 0x8, P0 ;  /* 0x000000080300780c */ /* 0x000fe20000704270 */
[----:B------:R-:W-:Y:S02]  /*3ed0*/  BSSY B1, `(.L_x_142) ;  /* 0x0000005000017945 */ /* 0x000fe40003800000 */
[----:B------:R-:W-:-:S05]  /*3ee0*/  FFMA R81, R81, R19, R14 ;  /* 0x0000001351517223 */ /* 0x000fca000000000e */
[----:B------:R0:W-:Y:S05]  /*3ef0*/  @P2 STG.E desc[UR38][R10.64+0x1c4], R81 ;  /* 0x0001c4510a002986 */ /* 0x0001ea000c101926 */
[----:B------:R-:W-:Y:S05]  /*3f00*/  @!P0 BRA `(.L_x_143) ;  /* 0x0000000000048947 */ /* 0x000fea0003800000 */
[----:B------:R0:W5:Y:S02]  /*3f10*/  LDG.E.LTC128B R25, desc[UR38][R8.64+0x1c0] ;  /* 0x0001c02608197981 */ /* 0x000164000c1e1920 */
.L_x_143:
[----:B------:R-:W-:Y:S05]  /*3f20*/  BSYNC B1 ;  /* 0x0000000000017941 */ /* 0x000fea0003800000 */
.L_x_142:
        /* <DEDUP_REMOVED lines=8> */
.L_x_145:
[----:B------:R-:W-:Y:S05]  /*3fb0*/  BSYNC B1 ;  /* 0x0000000000017941 */ /* 0x000fea0003800000 */
.L_x_144:
[----:B-----5:R-:W-:Y:S01]  /*3fc0*/  FMUL R14, R25, R88 ;  /* 0x00000058190e7220 */ /* 0x020fe20000400000 */
[----:B------:R-:W-:Y:S01]  /*3fd0*/  ISETP.GT.AND P0, PT, R4, 0x79, PT ;  /* 0x000000790400780c */ /* 0x000fe20003f04270 */
[----:B------:R-:W-:Y:S01]  /*3fe0*/  @P1 IMAD.MOV.U32 R4, RZ, RZ, R12 ;  /* 0x000000ffff041224 */ /* 0x000fe200078e000c */
[----:B------:R-:W-:Y:S01]  /*3ff0*/  ISETP.GT.AND P3, PT, R3, RZ, P2 ;  /* 0x000000ff0300720c */ /* 0x000fe20001764270 */
[----:B------:R-:W-:Y:S01]  /*4000*/  FFMA R83, R83, R19, R14 ;  /* 0x0000001353537223 */ /* 0x000fe2000000000e */
[----:B--2---:R-:W-:Y:S01]  /*4010*/  @P1 IMAD.MOV.U32 R5, RZ, RZ, R13 ;  /* 0x000000ffff051224 */ /* 0x004fe200078e000d */
[----:B------:R-:W-:Y:S04]  /*4020*/  BSSY B1, `(.L_x_146) ;  /* 0x0000004000017945 */ /* 0x000fe80003800000 */
[----:B------:R2:W-:Y:S06]  /*4030*/  @P1 STG.E desc[UR38][R4.64+0x1c4], R83 ;  /* 0x0001c45304001986 */ /* 0x0005ec000c101926 */
[----:B------:R-:W-:Y:S05]  /*4040*/  @!P3 BRA `(.L_x_147) ;  /* 0x000000000004b947 */ /* 0x000fea0003800000 */
[----:B------:R0:W5:Y:S02]  /*4050*/  LDG.E.LTC128B R25, desc[UR38][R6.64+0x1e0] ;  /* 0x0001e02606197981 */ /* 0x000164000c1e1920 */
.L_x_147:
[----:B------:R-:W-:Y:S05]  /*4060*/  BSYNC B1 ;  /* 0x0000000000017941 */ /* 0x000fea0003800000 */
.L_x_146:
[----:B--2--5:R-:W-:Y:S01]  /*4070*/  FMUL R5, R25, R88 ;  /* 0x0000005819057220 */ /* 0x024fe20000400000 */
[----:B------:R-:W-:Y:S01]  /*4080*/  @P3 IMAD.MOV.U32 R4, RZ, RZ, R10 ;  /* 0x000000ffff043224 */ /* 0x000fe200078e000a */
[----:B------:R-:W-:Y:S01]  /*4090*/  ISETP.GT.AND P1, PT, R3, RZ, P0 ;  /* 0x000000ff0300720c */ /* 0x000fe20000724270 */
[----:B------:R-:W-:Y:S01]  /*40a0*/  BSSY B1, `(.L_x_148) ;  /* 0x0000006000017945 */ /* 0x000fe20003800000 */
[----:B------:R-:W-:Y:S01]  /*40b0*/  FFMA R15, R84, R19, R5 ;  /* 0x00000013540f7223 */ /* 0x000fe20000000005 */
[----:B------:R-:W-:-:S05]  /*40c0*/  @P3 IMAD.MOV.U32 R5, RZ, RZ, R11 ;  /* 0x000000ffff053224 */ /* 0x000fca00078e000b */
[----:B------:R2:W-:Y:S05]  /*40d0*/  @P3 STG.E desc[UR38][R4.64+0x1e0], R15 ;  /* 0x0001e00f04003986 */ /* 0x0005ea000c101926 */
[----:B------:R-:W-:Y:S05]  /*40e0*/  @!P1 BRA `(.L_x_149) ;  /* 0x0000000000049947 */ /* 0x000fea0003800000 */
[----:B------:R0:W5:Y:S02]  /*40f0*/  LDG.E.LTC128B R25, desc[UR38][R6.64+0x1e4] ;  /* 0x0001e42606197981 */ /* 0x000164000c1e1920 */
.L_x_149:
[----:B------:R-:W-:Y:S05]  /*4100*/  BSYNC B1 ;  /* 0x0000000000017941 */ /* 0x000fea0003800000 */
.L_x_148:
[----:B--2--5:R-:W-:Y:S01]  /*4110*/  FMUL R4, R25, R88 ;  /* 0x0000005819047220 */ /* 0x024fe20000400000 */
[----:B------:R-:W-:Y:S01]  /*4120*/  ISETP.GT.AND P2, PT, R3, 0x8, P2 ;  /* 0x000000080300780c */ /* 0x000fe20001744270 */
[----:B------:R-:W-:Y:S02]  /*4130*/  BSSY B1, `(.L_x_150) ;  /* 0x0000005000017945 */ /* 0x000fe40003800000 */
[----:B------:R-:W-:-:S05]  /*4140*/  FFMA R85, R85, R19, R4 ;  /* 0x0000001355557223 */ /* 0x000fca0000000004 */
[----:B------:R2:W-:Y:S05]  /*4150*/  @P1 STG.E desc[UR38][R10.64+0x1e4], R85 ;  /* 0x0001e4550a001986 */ /* 0x0005ea000c101926 */
[----:B------:R-:W-:Y:S05]  /*4160*/  @!P2 BRA `(.L_x_151) ;  /* 0x000000000004a947 */ /* 0x000fea0003800000 */
[----:B------:R0:W5:Y:S02]  /*4170*/  LDG.E.LTC128B R25, desc[UR38][R8.64+0x1e0] ;  /* 0x0001e02608197981 */ /* 0x000164000c1e1920 */
.L_x_151:
[----:B------:R-:W-:Y:S05]  /*4180*/  BSYNC B1 ;  /* 0x0000000000017941 */ /* 0x000fea0003800000 */
.L_x_150:
[----:B-----5:R-:W-:Y:S01]  /*4190*/  FMUL R5, R25, R88 ;  /* 0x0000005819057220 */ /* 0x020fe20000400000 */
[----:B------:R-:W-:Y:S01]  /*41a0*/  @P2 IMAD.MOV.U32 R4, RZ, RZ, R12 ;  /* 0x000000ffff042224 */ /* 0x000fe200078e000c */
[----:B------:R-:W-:Y:S01]  /*41b0*/  ISETP.GT.AND P0, PT, R3, 0x8, P0 ;  /* 0x000000080300780c */ /* 0x000fe20000704270 */
[----:B------:R-:W-:Y:S01]  /*41c0*/  BSSY B1, `(.L_x_152) ;  /* 0x0000006000017945 */ /* 0x000fe20003800000 */
[----:B01--4-:R-:W-:Y:S01]  /*41d0*/  FFMA R7, R86, R19, R5 ;  /* 0x0000001356077223 */ /* 0x013fe20000000005 */
[----:B------:R-:W-:-:S05]  /*41e0*/  @P2 IMAD.MOV.U32 R5, RZ, RZ, R13 ;  /* 0x000000ffff052224 */ /* 0x000fca00078e000d */
[----:B------:R0:W-:Y:S05]  /*41f0*/  @P2 STG.E desc[UR38][R4.64+0x1e0], R7 ;  /* 0x0001e00704002986 */ /* 0x0001ea000c101926 */
[----:B------:R-:W-:Y:S05]  /*4200*/  @!P0 BRA `(.L_x_153) ;  /* 0x0000000000048947 */ /* 0x000fea0003800000 */
[----:B------:R1:W5:Y:S02]  /*4210*/  LDG.E.LTC128B R25, desc[UR38][R8.64+0x1e4] ;  /* 0x0001e42608197981 */ /* 0x000364000c1e1920 */
.L_x_153:
[----:B------:R-:W-:Y:S05]  /*4220*/  BSYNC B1 ;  /* 0x0000000000017941 */ /* 0x000fea0003800000 */
.L_x_152:
[----:B0----5:R-:W-:-:S04]  /*4230*/  FMUL R4, R25, R88 ;  /* 0x0000005819047220 */ /* 0x021fc80000400000 */
[----:B------:R-:W-:Y:S01]  /*4240*/  FFMA R87, R87, R19, R4 ;  /* 0x0000001357577223 */ /* 0x000fe20000000004 */
[----:B------:R-:W-:Y:S06]  /*4250*/  @!P0 BRA `(.L_x_154) ;  /* 0x0000000c00c88947 */ /* 0x000fec0003800000 */
[----:B------:R0:W-:Y:S01]  /*4260*/  STG.E desc[UR38][R12.64+0x1e4], R87 ;  /* 0x0001e4570c007986 */ /* 0x0001e2000c101926 */
[----:B------:R-:W-:Y:S05]  /*4270*/  BRA `(.L_x_154) ;  /* 0x0000000c00c07947 */ /* 0x000fea0003800000 */
.L_x_29:
[----:B------:R-:W-:Y:S01]  /*4280*/  ISETP.GT.AND P0, PT, R4, 0x1, PT ;  /* 0x000000010400780c */ /* 0x000fe20003f04270 */
[----:B------:R-:W-:Y:S01]  /*4290*/  ULDC.64 UR4, c[0x0][0x5c0] ;  /* 0x0001700000047ab9 */ /* 0x000fe20000000a00 */
[-C--:B------:R-:W-:Y:S01]  /*42a0*/  FMUL R5, R24, R19.reuse ;  /* 0x0000001318057220 */ /* 0x080fe20000400000 */
[C---:B------:R-:W-:Y:S01]  /*42b0*/  LEA R6, P4, R102.reuse, UR4, 0x2 ;  /* 0x0000000466067c11 */ /* 0x040fe2000f8810ff */
[-C--:B------:R-:W-:Y:S01]  /*42c0*/  FMUL R25, R25, R19.reuse ;  /* 0x0000001319197220 */ /* 0x080fe20000400000 */
[----:B------:R-:W-:Y:S01]  /*42d0*/  ISETP.GT.AND P2, PT, R3, RZ, P0 ;  /* 0x000000ff0300720c */ /* 0x000fe20000744270 */
[-C--:B------:R-:W-:Y:S01]  /*42e0*/  FMUL R27, R27, R19.reuse ;  /* 0x000000131b1b7220 */ /* 0x080fe20000400000 */
[----:B------:R-:W-:Y:S01]  /*42f0*/  LEA.HI.X R7, R102, UR5, R111, 0x2, P4 ;  /* 0x0000000566077c11 */ /* 0x000fe2000a0f146f */
[-C--:B------:R-:W-:Y:S01]  /*4300*/  FMUL R11, R28, R19.reuse ;  /* 0x000000131c0b7220 */ /* 0x080fe20000400000 */
[----:B------:R-:W-:Y:S01]  /*4310*/  ISETP.GT.AND P3, PT, R3, 0x8, P3 ;  /* 0x000000080300780c */ /* 0x000fe20001f64270 */
[-C--:B------:R-:W-:Y:S01]  /*4320*/  FMUL R29, R29, R19.reuse ;  /* 0x000000131d1d7220 */ /* 0x080fe20000400000 */
[C---:B------:R-:W-:Y:S01]  /*4330*/  SHF.L.U64.HI R9, R92.reuse, 0x2, R91 ;  /* 0x000000025c097819 */ /* 0x040fe2000001025b */
[----:B------:R0:W-:Y:S01]  /*4340*/  @P1 STG.E desc[UR38][R6.64], R5 ;  /* 0x0000000506001986 */ /* 0x0001e2000c101926 */
[----:B------:R-:W-:Y:S01]  /*4350*/  ISETP.GT.AND P0, PT, R3, 0x8, P0 ;  /* 0x000000080300780c */ /* 0x000fe20000704270 */
[-C--:B------:R-:W-:Y:S01]  /*4360*/  FMUL R31, R31, R19.reuse ;  /* 0x000000131f1f7220 */ /* 0x080fe20000400000 */
[----:B------:R-:W-:Y:S01]  /*4370*/  LEA R8, P1, R92, R6, 0x2 ;  /* 0x000000065c087211 */ /* 0x000fe200078210ff */
[-C--:B------:R-:W-:Y:S01]  /*4380*/  FMUL R33, R33, R19.reuse ;  /* 0x0000001321217220 */ /* 0x080fe20000400000 */
[C---:B------:R-:W-:Y:S01]  /*4390*/  ISETP.GT.AND P5, PT, R4.reuse, 0x8, PT ;  /* 0x000000080400780c */ /* 0x040fe20003fa4270 */
[----:B------:R-:W-:Y:S01]  /*43a0*/  @P2 STG.E desc[UR38][R6.64+0x4], R25 ;  /* 0x0000041906002986 */ /* 0x000fe2000c101926 */
[----:B------:R-:W-:Y:S01]  /*43b0*/  ISETP.GT.AND P4, PT, R4, 0x9, PT ;  /* 0x000000090400780c */ /* 0x000fe20003f84270 */
[----:B------:R-:W-:Y:S01]  /*43c0*/  IMAD.X R9, R9, 0x1, R7, P1 ;  /* 0x0000000109097824 */ /* 0x000fe200008e0607 */
[----:B------:R-:W-:Y:S01]  /*43d0*/  ISETP.GT.AND P2, PT, R3, RZ, P5 ;  /* 0x000000ff0300720c */ /* 0x000fe20002f44270 */
[-C--:B------:R-:W-:Y:S01]  /*43e0*/  FMUL R35, R35, R19.reuse ;  /* 0x0000001323237220 */ /* 0x080fe20000400000 */
[C---:B------:R-:W-:Y:S01]  /*43f0*/  ISETP.GT.AND P1, PT, R3.reuse, RZ, P4 ;  /* 0x000000ff0300720c */ /* 0x040fe20002724270 */
[-C--:B0-----:R-:W-:Y:S01]  /*4400*/  FMUL R5, R26, R19.reuse ;  /* 0x000000131a057220 */ /* 0x081fe20000400000 */
[----:B------:R-:W-:Y:S01]  /*4410*/  ISETP.GT.AND P4, PT, R3, 0x8, P4 ;  /* 0x000000080300780c */ /* 0x000fe20002784270 */
[-C--:B------:R-:W-:Y:S01]  /*4420*/  FMUL R37, R37, R19.reuse ;  /* 0x0000001325257220 */ /* 0x080fe20000400000 */
[-C--:B------:R-:W-:Y:S01]  /*4430*/  FMUL R39, R39, R19.reuse ;  /* 0x0000001327277220 */ /* 0x080fe20000400000 */
[-C--:B------:R-:W-:Y:S01]  /*4440*/  FMUL R41, R41, R19.reuse ;  /* 0x0000001329297220 */ /* 0x080fe20000400000 */
[----:B------:R0:W-:Y:S01]  /*4450*/  @P3 STG.E desc[UR38][R8.64], R5 ;  /* 0x0000000508003986 */ /* 0x0001e2000c101926 */
[C---:B------:R-:W-:Y:S01]  /*4460*/  ISETP.GT.AND P3, PT, R4.reuse, 0x11, PT ;  /* 0x000000110400780c */ /* 0x040fe20003f64270 */
[-C--:B------:R-:W-:Y:S01]  /*4470*/  FMUL R43, R43, R19.reuse ;  /* 0x000000132b2b7220 */ /* 0x080fe20000400000 */
[-C--:B------:R-:W-:Y:S01]  /*4480*/  FMUL R45, R45, R19.reuse ;  /* 0x000000132d2d7220 */ /* 0x080fe20000400000 */
[----:B------:R-:W-:Y:S01]  /*4490*/  @P0 STG.E desc[UR38][R8.64+0x4], R27 ;  /* 0x0000041b08000986 */ /* 0x000fe2000c101926 */
[----:B------:R-:W-:Y:S01]  /*44a0*/  ISETP.GT.AND P0, PT, R3, 0x8, P5 ;  /* 0x000000080300780c */ /* 0x000fe20002f04270 */
[-C--:B------:R-:W-:Y:S01]  /*44b0*/  FMUL R47, R47, R19.reuse ;  /* 0x000000132f2f7220 */ /* 0x080fe20000400000 */
[----:B------:R-:W-:Y:S01]  /*44c0*/  ISETP.GT.AND P5, PT, R4, 0x10, PT ;  /* 0x000000100400780c */ /* 0x000fe20003fa4270 */
[----:B------:R1:W-:Y:S01]  /*44d0*/  @P2 STG.E desc[UR38][R6.64+0x20], R11 ;  /* 0x0000200b06002986 */ /* 0x0003e2000c101926 */
[-C--:B------:R-:W-:Y:S01]  /*44e0*/  FMUL R49, R49, R19.reuse ;  /* 0x0000001331317220 */ /* 0x080fe20000400000 */
[-C--:B------:R-:W-:Y:S01]  /*44f0*/  FMUL R51, R51, R19.reuse ;  /* 0x0000001333337220 */ /* 0x080fe20000400000 */
[C---:B------:R-:W-:Y:S01]  /*4500*/  ISETP.GT.AND P2, PT, R3.reuse, RZ, P5 ;  /* 0x000000ff0300720c */ /* 0x040fe20002f44270 */
[----:B------:R-:W-:Y:S01]  /*4510*/  @P1 STG.E desc[UR38][R6.64+0x24], R29 ;  /* 0x0000241d06001986 */ /* 0x000fe2000c101926 */
[C---:B------:R-:W-:Y:S01]  /*4520*/  ISETP.GT.AND P1, PT, R3.reuse, RZ, P3 ;  /* 0x000000ff0300720c */ /* 0x040fe20001f24270 */
[-C--:B0-----:R-:W-:Y:S01]  /*4530*/  FMUL R5, R30, R19.reuse ;  /* 0x000000131e057220 */ /* 0x081fe20000400000 */
[----:B------:R-:W-:Y:S01]  /*4540*/  ISETP.GT.AND P3, PT, R3, 0x8, P3 ;  /* 0x000000080300780c */ /* 0x000fe20001f64270 */
[-C--:B------:R-:W-:Y:S01]  /*4550*/  FMUL R53, R53, R19.reuse ;  /* 0x0000001335357220 */ /* 0x080fe20000400000 */
[-C--:B------:R-:W-:Y:S01]  /*4560*/  FMUL R55, R55, R19.reuse ;  /* 0x0000001337377220 */ /* 0x080fe20000400000 */
[-C--:B------:R-:W-:Y:S01]  /*4570*/  FMUL R57, R57, R19.reuse ;  /* 0x0000001339397220 */ /* 0x080fe20000400000 */
[----:B------:R0:W-:Y:S01]  /*4580*/  @P0 STG.E desc[UR38][R8.64+0x20], R5 ;  /* 0x0000200508000986 */ /* 0x0001e2000c101926 */
[-C--:B-1----:R-:W-:Y:S01]  /*4590*/  FMUL R11, R32, R19.reuse ;  /* 0x00000013200b7220 */ /* 0x082fe20000400000 */
[----:B------:R-:W-:Y:S01]  /*45a0*/  ISETP.GT.AND P0, PT, R3, 0x8, P5 ;  /* 0x000000080300780c */ /* 0x000fe20002f04270 */
[-C--:B------:R-:W-:Y:S01]  /*45b0*/  FMUL R59, R59, R19.reuse ;  /* 0x000000133b3b7220 */ /* 0x080fe20000400000 */
[----:B------:R-:W-:Y:S01]  /*45c0*/  @P4 STG.E desc[UR38][R8.64+0x24], R31 ;  /* 0x0000241f08004986 */ /* 0x000fe2000c101926 */
[C---:B------:R-:W-:Y:S01]  /*45d0*/  ISETP.GT.AND P5, PT, R4.reuse, 0x18, PT ;  /* 0x000000180400780c */ /* 0x040fe20003fa4270 */
[-C--:B------:R-:W-:Y:S01]  /*45e0*/  FMUL R61, R61, R19.reuse ;  /* 0x000000133d3d7220 */ /* 0x080fe20000400000 */
[----:B------:R-:W-:Y:S01]  /*45f0*/  ISETP.GT.AND P4, PT, R4, 0x19, PT ;  /* 0x000000190400780c */ /* 0x000fe20003f84270 */
[----:B------:R1:W-:Y:S01]  /*4600*/  @P2 STG.E desc[UR38][R6.64+0x40], R11 ;  /* 0x0000400b06002986 */ /* 0x0003e2000c101926 */
[----:B------:R-:W-:Y:S01]  /*4610*/  ISETP.GT.AND P2, PT, R3, RZ, P5 ;  /* 0x000000ff0300720c */ /* 0x000fe20002f44270 */
[-C--:B------:R-:W-:Y:S01]  /*4620*/  FMUL R63, R63, R19.reuse ;  /* 0x000000133f3f7220 */ /* 0x080fe20000400000 */
[-C--:B------:R-:W-:Y:S01]  /*4630*/  FMUL R65, R65, R19.reuse ;  /* 0x0000001341417220 */ /* 0x080fe20000400000 */
        /* <DEDUP_REMOVED lines=32> */
[----:B------:R-:W-:Y:S01]  /*4840*/  FMUL R87, R87, R19 ;  /* 0x0000001357577220 */ /* 0x000fe20000400000 */
[----:B------:R-:W-:Y:S01]  /*4850*/  ISETP.GT.AND P4, PT, R4, 0x29, PT ;  /* 0x000000290400780c */ /* 0x000fe20003f84270 */
[----:B------:R1:W-:Y:S01]  /*4860*/  @P2 STG.E desc[UR38][R6.64+0x80], R11 ;  /* 0x0000800b06002986 */ /* 0x0003e2000c101926 */
[----:B------:R-:W-:-:S03]  /*4870*/  ISETP.GT.AND P2, PT, R3, RZ, P5 ;  /* 0x000000ff0300720c */ /* 0x000fc60002f44270 */
[----:B------:R-:W-:Y:S01]  /*4880*/  @P1 STG.E desc[UR38][R6.64+0x84], R41 ;  /* 0x0000842906001986 */ /* 0x000fe2000c101926 */
[C---:B------:R-:W-:Y:S01]  /*4890*/  ISETP.GT.AND P1, PT, R3.reuse, RZ, P4 ;  /* 0x000000ff0300720c */ /* 0x040fe20002724270 */
[----:B0-----:R-:W-:Y:S01]  /*48a0*/  FMUL R5, R42, R19 ;  /* 0x000000132a057220 */ /* 0x001fe20000400000 */
[----:B------:R-:W-:-:S04]  /*48b0*/  ISETP.GT.AND P4, PT, R3, 0x8, P4 ;  /* 0x000000080300780c */ /* 0x000fc80002784270 */
[----:B------:R0:W-:Y:S01]  /*48c0*/  @P0 STG.E desc[UR38][R8.64+0x80], R5 ;  /* 0x0000800508000986 */ /* 0x0001e2000c101926 */
[----:B-1----:R-:W-:Y:S01]  /*48d0*/  FMUL R11, R44, R19 ;  /* 0x000000132c0b7220 */ /* 0x002fe20000400000 */
[C---:B------:R-:W-:Y:S02]  /*48e0*/  ISETP.GT.AND P0, PT, R3.reuse, 0x8, P5 ;  /* 0x000000080300780c */ /* 0x040fe40002f04270 */
[----:B------:R-:W-:Y:S01]  /*48f0*/  @P3 STG.E desc[UR38][R8.64+0x84], R43 ;  /* 0x0000842b08003986 */ /* 0x000fe2000c101926 */
[C---:B------:R-:W-:Y:S02]  /*4900*/  ISETP.GT.AND P5, PT, R4.reuse, 0x30, PT ;  /* 0x000000300400780c */ /* 0x040fe40003fa4270 */
        /* <DEDUP_REMOVED lines=21> */
[----:B------:R-:W-:Y:S02]  /*4a60*/  ISETP.GT.AND P0, PT, R3, 0x8, P5 ;  /* 0x000000080300780c */ /* 0x000fe40002f04270 */
[----:B------:R-:W-:Y:S01]  /*4a70*/  @P3 STG.E desc[UR38][R8.64+0xc4], R51 ;  /* 0x0000c43308003986 */ /* 0x000fe2000c101926 */
[----:B------:R-:W-:-:S03]  /*4a80*/  ISETP.GT.AND P5, PT, R4, 0x40, PT ;  /* 0x000000400400780c */ /* 0x000fc60003fa4270 */
[----:B------:R1:W-:Y:S01]  /*4a90*/  @P2 STG.E desc[UR38][R6.64+0xe0], R11 ;  /* 0x0000e00b06002986 */ /* 0x0003e2000c101926 */
[----:B------:R-:W-:-:S03]  /*4aa0*/  ISETP.GT.AND P3, PT, R3, RZ, P5 ;  /* 0x000000ff0300720c */ /* 0x000fc60002f64270 */
[----:B------:R-:W-:Y:S01]  /*4ab0*/  @P1 STG.E desc[UR38][R6.64+0xe4], R53 ;  /* 0x0000e43506001986 */ /* 0x000fe2000c101926 */
[----:B------:R-:W-:Y:S01]  /*4ac0*/  ISETP.GT.AND P1, PT, R4, 0x41, PT ;  /* 0x000000410400780c */ /* 0x000fe20003f24270 */
[----:B0-----:R-:W-:-:S03]  /*4ad0*/  FMUL R5, R54, R19 ;  /* 0x0000001336057220 */ /* 0x001fc60000400000 */
[C---:B------:R-:W-:Y:S02]  /*4ae0*/  ISETP.GT.AND P2, PT, R3.reuse, RZ, P1 ;  /* 0x000000ff0300720c */ /* 0x040fe40000f44270 */
[----:B------:R0:W-:Y:S01]  /*4af0*/  @P0 STG.E desc[UR38][R8.64+0xe0], R5 ;  /* 0x0000e00508000986 */ /* 0x0001e2000c101926 */
[-C--:B-1----:R-:W-:Y:S01]  /*4b00*/  FMUL R11, R56, R19.reuse ;  /* 0x00000013380b7220 */ /* 0x082fe20000400000 */
[C---:B------:R-:W-:Y:S02]  /*4b10*/  ISETP.GT.AND P0, PT, R3.reuse, 0x8, P5 ;  /* 0x000000080300780c */ /* 0x040fe40002f04270 */
[----:B------:R-:W-:Y:S01]  /*4b20*/  @P4 STG.E desc[UR38][R8.64+0xe4], R55 ;  /* 0x0000e43708004986 */ /* 0x000fe2000c101926 */
[C---:B------:R-:W-:Y:S02]  /*4b30*/  ISETP.GT.AND P1, PT, R3.reuse, 0x8, P1 ;  /* 0x000000080300780c */ /* 0x040fe40000f24270 */
[C---:B------:R-:W-:Y:S01]  /*4b40*/  ISETP.GT.AND P5, PT, R4.reuse, 0x48, PT ;  /* 0x000000480400780c */ /* 0x040fe20003fa4270 */
[----:B------:R1:W-:Y:S03]  /*4b50*/  @P3 STG.E desc[UR38][R6.64+0x100], R11 ;  /* 0x0001000b06003986 */ /* 0x0003e6000c101926 */
[----:B------:R-:W-:Y:S01]  /*4b60*/  ISETP.GT.AND P4, PT, R3, RZ, P5 ;  /* 0x000000ff0300720c */ /* 0x000fe20002f84270 */
[----:B------:R-:W-:Y:S01]  /*4b70*/  @P2 STG.E desc[UR38][R6.64+0x104], R57 ;  /* 0x0001043906002986 */ /* 0x000fe2000c101926 */
[----:B------:R-:W-:Y:S01]  /*4b80*/  ISETP.GT.AND P2, PT, R4, 0x49, PT ;  /* 0x000000490400780c */ /* 0x000fe20003f44270 */
[----:B0-----:R-:W-:-:S03]  /*4b90*/  FMUL R5, R58, R19 ;  /* 0x000000133a057220 */ /* 0x001fc60000400000 */
[C---:B------:R-:W-:Y:S02]  /*4ba0*/  ISETP.GT.AND P3, PT, R3.reuse, RZ, P2 ;  /* 0x000000ff0300720c */ /* 0x040fe40001764270 */
[----:B------:R0:W-:Y:S01]  /*4bb0*/  @P0 STG.E desc[UR38][R8.64+0x100], R5 ;  /* 0x0001000508000986 */ /* 0x0001e2000c101926 */
[----:B-1----:R-:W-:Y:S01]  /*4bc0*/  FMUL R11, R60, R19 ;  /* 0x000000133c0b7220 */ /* 0x002fe20000400000 */
[C---:B------:R-:W-:Y:S02]  /*4bd0*/  ISETP.GT.AND P2, PT, R3.reuse, 0x8, P2 ;  /* 0x000000080300780c */ /* 0x040fe40001744270 */
[----:B------:R-:W-:Y:S01]  /*4be0*/  @P1 STG.E desc[UR38][R8.64+0x104], R59 ;  /* 0x0001043b08001986 */ /* 0x000fe2000c101926 */
[----:B------:R-:W-:Y:S02]  /*4bf0*/  ISETP.GT.AND P1, PT, R3, 0x8, P5 ;  /* 0x000000080300780c */ /* 0x000fe40002f24270 */
[C---:B------:R-:W-:Y:S01]  /*4c00*/  ISETP.GT.AND P5, PT, R4.reuse, 0x50, PT ;  /* 0x000000500400780c */ /* 0x040fe20003fa4270 */
[----:B------:R1:W-:Y:S01]  /*4c10*/  @P4 STG.E desc[UR38][R6.64+0x120], R11 ;  /* 0x0001200b06004986 */ /* 0x0003e2000c101926 */
[----:B------:R-:W-:-:S03]  /*4c20*/  ISETP.GT.AND P0, PT, R4, 0x51, PT ;  /* 0x000000510400780c */ /* 0x000fc60003f04270 */
[----:B------:R-:W-:Y:S01]  /*4c30*/  @P3 STG.E desc[UR38][R6.64+0x124], R61 ;  /* 0x0001243d06003986 */ /* 0x000fe2000c101926 */
[C---:B------:R-:W-:Y:S01]  /*4c40*/  ISETP.GT.AND P3, PT, R3.reuse, RZ, P5 ;  /* 0x000000ff0300720c */ /* 0x040fe20002f64270 */
[-C--:B0-----:R-:W-:Y:S01]  /*4c50*/  FMUL R5, R62, R19.reuse ;  /* 0x000000133e057220 */ /* 0x081fe20000400000 */
[C---:B------:R-:W-:Y:S02]  /*4c60*/  ISETP.GT.AND P4, PT, R3.reuse, RZ, P0 ;  /* 0x000000ff0300720c */ /* 0x040fe40000784270 */
[C---:B------:R-:W-:Y:S02]  /*4c70*/  ISETP.GT.AND P0, PT, R3.reuse, 0x8, P0 ;  /* 0x000000080300780c */ /* 0x040fe40000704270 */
[----:B------:R0:W-:Y:S01]  /*4c80*/  @P1 STG.E desc[UR38][R8.64+0x120], R5 ;  /* 0x0001200508001986 */ /* 0x0001e2000c101926 */
[----:B------:R-:W-:Y:S01]  /*4c90*/  ISETP.GT.AND P1, PT, R3, 0x8, P5 ;  /* 0x000000080300780c */ /* 0x000fe20002f24270 */
[----:B-1----:R-:W-:Y:S02]  /*4ca0*/  FMUL R11, R64, R19 ;  /* 0x00000013400b7220 */ /* 0x002fe40000400000 */
[----:B------:R-:W-:Y:S01]  /*4cb0*/  @P2 STG.E desc[UR38][R8.64+0x124], R63 ;  /* 0x0001243f08002986 */ /* 0x000fe2000c101926 */
[----:B------:R-:W-:-:S03]  /*4cc0*/  ISETP.GT.AND P2, PT, R4, 0x58, PT ;  /* 0x000000580400780c */ /* 0x000fc60003f44270 */
[----:B------:R1:W-:Y:S01]  /*4cd0*/  @P3 STG.E desc[UR38][R6.64+0x140], R11 ;  /* 0x0001400b06003986 */ /* 0x0003e2000c101926 */
[C---:B------:R-:W-:Y:S02]  /*4ce0*/  ISETP.GT.AND P5, PT, R3.reuse, RZ, P2 ;  /* 0x000000ff0300720c */ /* 0x040fe400017a4270 */
[----:B------:R-:W-:Y:S01]  /*4cf0*/  ISETP.GT.AND P3, PT, R4, 0x59, PT ;  /* 0x000000590400780c */ /* 0x000fe20003f64270 */
[-C--:B0-----:R-:W-:Y:S01]  /*4d00*/  FMUL R5, R66, R19.reuse ;  /* 0x0000001342057220 */ /* 0x081fe20000400000 */
[----:B------:R-:W-:Y:S01]  /*4d10*/  @P4 STG.E desc[UR38][R6.64+0x144], R65 ;  /* 0x0001444106004986 */ /* 0x000fe2000c101926 */
[C---:B------:R-:W-:Y:S02]  /*4d20*/  ISETP.GT.AND P2, PT, R3.reuse, 0x8, P2 ;  /* 0x000000080300780c */ /* 0x040fe40001744270 */
[C---:B------:R-:W-:Y:S01]  /*4d30*/  ISETP.GT.AND P4, PT, R3.reuse, RZ, P3 ;  /* 0x000000ff0300720c */ /* 0x040fe20001f84270 */
[----:B------:R0:W-:Y:S01]  /*4d40*/  @P1 STG.E desc[UR38][R8.64+0x140], R5 ;  /* 0x0001400508001986 */ /* 0x0001e2000c101926 */
[----:B------:R-:W-:Y:S01]  /*4d50*/  ISETP.GT.AND P3, PT, R3, 0x8, P3 ;  /* 0x000000080300780c */ /* 0x000fe20001f64270 */
[----:B-1----:R-:W-:-:S02]  /*4d60*/  FMUL R11, R68, R19 ;  /* 0x00000013440b7220 */ /* 0x002fc40000400000 */
[----:B------:R-:W-:Y:S01]  /*4d70*/  @P0 STG.E desc[UR38][R8.64+0x144], R67 ;  /* 0x0001444308000986 */ /* 0x000fe2000c101926 */
[C---:B------:R-:W-:Y:S02]  /*4d80*/  ISETP.GT.AND P0, PT, R4.reuse, 0x60, PT ;  /* 0x000000600400780c */ /* 0x040fe40003f04270 */
[----:B------:R-:W-:Y:S01]  /*4d90*/  ISETP.GT.AND P1, PT, R4, 0x61, PT ;  /* 0x000000610400780c */ /* 0x000fe20003f24270 */
[----:B------:R1:W-:Y:S01]  /*4da0*/  @P5 STG.E desc[UR38][R6.64+0x160], R11 ;  /* 0x0001600b06005986 */ /* 0x0003e2000c101926 */
[C---:B------:R-:W-:Y:S02]  /*4db0*/  ISETP.GT.AND P5, PT, R3.reuse, RZ, P0 ;  /* 0x000000ff0300720c */ /* 0x040fe400007a4270 */
[C---:B------:R-:W-:Y:S01]  /*4dc0*/  ISETP.GT.AND P0, PT, R3.reuse, 0x8, P0 ;  /* 0x000000080300780c */ /* 0x040fe20000704270 */
[----:B0-----:R-:W-:Y:S01]  /*4dd0*/  FMUL R5, R70, R19 ;  /* 0x0000001346057220 */ /* 0x001fe20000400000 */
[----:B------:R-:W-:Y:S01]  /*4de0*/  @P4 STG.E desc[UR38][R6.64+0x164], R69 ;  /* 0x0001644506004986 */ /* 0x000fe2000c101926 */
[----:B------:R-:W-:-:S02]  /*4df0*/  ISETP.GT.AND P4, PT, R3, RZ, P1 ;  /* 0x000000ff0300720c */ /* 0x000fc40000f84270 */
[----:B------:R-:W-:Y:S01]  /*4e00*/  ISETP.GT.AND P1, PT, R3, 0x8, P1 ;  /* 0x000000080300780c */ /* 0x000fe20000f24270 */
[----:B------:R0:W-:Y:S01]  /*4e10*/  @P2 STG.E desc[UR38][R8.64+0x160], R5 ;  /* 0x0001600508002986 */ /* 0x0001e2000c101926 */
[----:B------:R-:W-:Y:S01]  /*4e20*/  ISETP.GT.AND P2, PT, R4, 0x68, PT ;  /* 0x000000680400780c */ /* 0x000fe20003f44270 */
[----:B-1----:R-:W-:Y:S02]  /*4e30*/  FMUL R11, R72, R19 ;  /* 0x00000013480b7220 */ /* 0x002fe40000400000 */
[----:B------:R-:W-:Y:S01]  /*4e40*/  @P3 STG.E desc[UR38][R8.64+0x164], R71 ;  /* 0x0001644708003986 */ /* 0x000fe2000c101926 */
[----:B------:R-:W-:-:S03]  /*4e50*/  ISETP.GT.AND P3, PT, R4, 0x69, PT ;  /* 0x000000690400780c */ /* 0x000fc60003f64270 */
[----:B------:R1:W-:Y:S01]  /*4e60*/  @P5 STG.E desc[UR38][R6.64+0x180], R11 ;  /* 0x0001800b06005986 */ /* 0x0003e2000c101926 */
[C---:B------:R-:W-:Y:S02]  /*4e70*/  ISETP.GT.AND P5, PT, R3.reuse, RZ, P2 ;  /* 0x000000ff0300720c */ /* 0x040fe400017a4270 */
[C---:B------:R-:W-:Y:S01]  /*4e80*/  ISETP.GT.AND P2, PT, R3.reuse, 0x8, P2 ;  /* 0x000000080300780c */ /* 0x040fe20001744270 */
[-C--:B0-----:R-:W-:Y:S01]  /*4e90*/  FMUL R5, R74, R19.reuse ;  /* 0x000000134a057220 */ /* 0x081fe20000400000 */
[----:B------:R-:W-:Y:S01]  /*4ea0*/  @P4 STG.E desc[UR38][R6.64+0x184], R73 ;  /* 0x0001844906004986 */ /* 0x000fe2000c101926 */
[C---:B------:R-:W-:Y:S02]  /*4eb0*/  ISETP.GT.AND P4, PT, R3.reuse, RZ, P3 ;  /* 0x000000ff0300720c */ /* 0x040fe40001f84270 */
[----:B------:R-:W-:Y:S01]  /*4ec0*/  ISETP.GT.AND P3, PT, R3, 0x8, P3 ;  /* 0x000000080300780c */ /* 0x000fe20001f64270 */
[----:B------:R0:W-:Y:S01]  /*4ed0*/  @P0 STG.E desc[UR38][R8.64+0x180], R5 ;  /* 0x0001800508000986 */ /* 0x0001e2000c101926 */
[----:B------:R-:W-:Y:S01]  /*4ee0*/  ISETP.GT.AND P0, PT, R4, 0x70, PT ;  /* 0x000000700400780c */ /* 0x000fe20003f04270 */
[----:B-1----:R-:W-:-:S02]  /*4ef0*/  FMUL R11, R76, R19 ;  /* 0x000000134c0b7220 */ /* 0x002fc40000400000 */
[----:B------:R-:W-:Y:S01]  /*4f00*/  @P1 STG.E desc[UR38][R8.64+0x184], R75 ;  /* 0x0001844b08001986 */ /* 0x000fe2000c101926 */
[----:B------:R-:W-:-:S03]  /*4f10*/  ISETP.GT.AND P1, PT, R4, 0x71, PT ;  /* 0x000000710400780c */ /* 0x000fc60003f24270 */
[----:B------:R1:W-:Y:S01]  /*4f20*/  @P5 STG.E desc[UR38][R6.64+0x1a0], R11 ;  /* 0x0001a00b06005986 */ /* 0x0003e2000c101926 */
[C---:B------:R-:W-:Y:S02]  /*4f30*/  ISETP.GT.AND P5, PT, R3.reuse, RZ, P0 ;  /* 0x000000ff0300720c */ /* 0x040fe400007a4270 */
[C---:B------:R-:W-:Y:S01]  /*4f40*/  ISETP.GT.AND P0, PT, R3.reuse, 0x8, P0 ;  /* 0x000000080300780c */ /* 0x040fe20000704270 */
[----:B------:R-:W-:Y:S01]  /*4f50*/  @P4 STG.E desc[UR38][R6.64+0x1a4], R77 ;  /* 0x0001a44d06004986 */ /* 0x000fe2000c101926 */
[-C--:B0-----:R-:W-:Y:S01]  /*4f60*/  FMUL R5, R78, R19.reuse ;  /* 0x000000134e057220 */ /* 0x081fe20000400000 */
[C---:B------:R-:W-:Y:S02]  /*4f70*/  ISETP.GT.AND P4, PT, R3.reuse, RZ, P1 ;  /* 0x000000ff0300720c */ /* 0x040fe40000f84270 */
[----:B------:R-:W-:Y:S02]  /*4f80*/  ISETP.GT.AND P1, PT, R3, 0x8, P1 ;  /* 0x000000080300780c */ /* 0x000fe40000f24270 */
[----:B------:R0:W-:Y:S01]  /*4f90*/  @P2 STG.E desc[UR38][R8.64+0x1a0], R5 ;  /* 0x0001a00508002986 */ /* 0x0001e2000c101926 */
[----:B------:R-:W-:Y:S01]  /*4fa0*/  ISETP.GT.AND P2, PT, R4, 0x78, PT ;  /* 0x000000780400780c */ /* 0x000fe20003f44270 */
[----:B-1----:R-:W-:-:S02]  /*4fb0*/  FMUL R11, R80, R19 ;  /* 0x00000013500b7220 */ /* 0x002fc40000400000 */
[----:B------:R-:W-:Y:S01]  /*4fc0*/  @P3 STG.E desc[UR38][R8.64+0x1a4], R79 ;  /* 0x0001a44f08003986 */ /* 0x000fe2000c101926 */
[----:B------:R-:W-:Y:S01]  /*4fd0*/  ISETP.GT.AND P3, PT, R4, 0x79, PT ;  /* 0x000000790400780c */ /* 0x000fe20003f64270 */
[----:B------:R-:W-:Y:S02]  /*4fe0*/  @P5 IMAD.MOV.U32 R4, RZ, RZ, R6 ;  /* 0x000000ffff045224 */ /* 0x000fe400078e0006 */
[----:B0-----:R-:W-:-:S05]  /*4ff0*/  @P5 IMAD.MOV.U32 R5, RZ, RZ, R7 ;  /* 0x000000ffff055224 */ /* 0x001fca00078e0007 */
[----:B------:R0:W-:Y:S01]  /*5000*/  @P5 STG.E desc[UR38][R4.64+0x1c0], R11 ;  /* 0x0001c00b04005986 */ /* 0x0001e2000c101926 */
[C---:B------:R-:W-:Y:S02]  /*5010*/  ISETP.GT.AND P5, PT, R3.reuse, RZ, P3 ;  /* 0x000000ff0300720c */ /* 0x040fe40001fa4270 */
[----:B------:R-:W-:Y:S01]  /*5020*/  ISETP.GT.AND P3, PT, R3, 0x8, P3 ;  /* 0x000000080300780c */ /* 0x000fe20001f64270 */
[----:B0-----:R-:W-:Y:S02]  /*5030*/  @P4 IMAD.MOV.U32 R4, RZ, RZ, R6 ;  /* 0x000000ffff044224 */ /* 0x001fe400078e0006 */
[----:B------:R-:W-:Y:S01]  /*5040*/  FMUL R11, R84, R19 ;  /* 0x00000013540b7220 */ /* 0x000fe20000400000 */
[----:B------:R-:W-:-:S05]  /*5050*/  @P4 IMAD.MOV.U32 R5, RZ, RZ, R7 ;  /* 0x000000ffff054224 */ /* 0x000fca00078e0007 */
[----:B------:R0:W-:Y:S01]  /*5060*/  @P4 STG.E desc[UR38][R4.64+0x1c4], R81 ;  /* 0x0001c45104004986 */ /* 0x0001e2000c101926 */
[C---:B------:R-:W-:Y:S02]  /*5070*/  ISETP.GT.AND P4, PT, R3.reuse, RZ, P2 ;  /* 0x000000ff0300720c */ /* 0x040fe40001784270 */
[----:B------:R-:W-:Y:S01]  /*5080*/  ISETP.GT.AND P2, PT, R3, 0x8, P2 ;  /* 0x000000080300780c */ /* 0x000fe20001744270 */
[----:B------:R-:W-:Y:S01]  /*5090*/  FMUL R3, R82, R19 ;  /* 0x0000001352037220 */ /* 0x000fe20000400000 */
[----:B0-----:R-:W-:Y:S02]  /*50a0*/  @P0 IMAD.MOV.U32 R4, RZ, RZ, R8 ;  /* 0x000000ffff040224 */ /* 0x001fe400078e0008 */
[----:B------:R-:W-:-:S05]  /*50b0*/  @P0 IMAD.MOV.U32 R5, RZ, RZ, R9 ;  /* 0x000000ffff050224 */ /* 0x000fca00078e0009 */
[----:B------:R0:W-:Y:S02]  /*50c0*/  @P0 STG.E desc[UR38][R4.64+0x1c0], R3 ;  /* 0x0001c00304000986 */ /* 0x0001e4000c101926 */
[----:B0-----:R-:W-:Y:S02]  /*50d0*/  @P1 IMAD.MOV.U32 R4, RZ, RZ, R8 ;  /* 0x000000ffff041224 */ /* 0x001fe400078e0008 */
[----:B------:R-:W-:-:S05]  /*50e0*/  @P1 IMAD.MOV.U32 R5, RZ, RZ, R9 ;  /* 0x000000ffff051224 */ /* 0x000fca00078e0009 */
[----:B------:R0:W-:Y:S02]  /*50f0*/  @P1 STG.E desc[UR38][R4.64+0x1c4], R83 ;  /* 0x0001c45304001986 */ /* 0x0001e4000c101926 */
[----:B0-----:R-:W-:Y:S02]  /*5100*/  @P4 IMAD.MOV.U32 R4, RZ, RZ, R6 ;  /* 0x000000ffff044224 */ /* 0x001fe400078e0006 */
[----:B------:R-:W-:-:S05]  /*5110*/  @P4 IMAD.MOV.U32 R5, RZ, RZ, R7 ;  /* 0x000000ffff054224 */ /* 0x000fca00078e0007 */
[----:B------:R0:W-:Y:S04]  /*5120*/  @P4 STG.E desc[UR38][R4.64+0x1e0], R11 ;  /* 0x0001e00b04004986 */ /* 0x0001e8000c101926 */
[----:B------:R4:W-:Y:S01]  /*5130*/  @P5 STG.E desc[UR38][R6.64+0x1e4], R85 ;  /* 0x0001e45506005986 */ /* 0x0009e2000c101926 */
[----:B0-----:R-:W-:Y:S02]  /*5140*/  @P2 IMAD.MOV.U32 R4, RZ, RZ, R8 ;  /* 0x000000ffff042224 */ /* 0x001fe400078e0008 */
[----:B------:R-:W-:-:S05]  /*5150*/  @P2 IMAD.MOV.U32 R5, RZ, RZ, R9 ;  /* 0x000000ffff052224 */ /* 0x000fca00078e0009 */
[----:B------:R4:W-:Y:S04]  /*5160*/  @P2 STG.E desc[UR38][R4.64+0x1e0], R13 ;  /* 0x0001e00d04002986 */ /* 0x0009e8000c101926 */
[----:B------:R4:W-:Y:S02]  /*5170*/  @P3 STG.E desc[UR38][R8.64+0x1e4], R87 ;  /* 0x0001e45708003986 */ /* 0x0009e4000c101926 */
.L_x_154:
[----:B------:R-:W-:Y:S05]  /*5180*/  BSYNC B0 ;  /* 0x0000000000007941 */ /* 0x000fea0003800000 */
.L_x_28:
[----:B------:R-:W-:Y:S01]  /*5190*/  IADD3 R16, P0, R16, UR36, RZ ;  /* 0x0000002410107c10 */ /* 0x000fe2000ff1e0ff */
[----:B------:R-:W-:Y:S01]  /*51a0*/  ULDC.64 UR4, c[0x0][0x650] ;  /* 0x0001940000047ab9 */ /* 0x000fe20000000a00 */
[----:B------:R-:W-:Y:S01]  /*51b0*/  PRMT R3, RZ, 0x7610, R3 ;  /* 0x00007610ff037816 */ /* 0x000fe20000000003 */
[----:B------:R-:W-:Y:S01]  /*51c0*/  IMAD.MOV.U32 R99, RZ, RZ, -0x1 ;  /* 0xffffffffff637424 */ /* 0x000fe200078e00ff */
[----:B------:R-:W-:Y:S02]  /*51d0*/  IADD3.X R17, R17, UR42, RZ, P0, !PT ;  /* 0x0000002a11117c10 */ /* 0x000fe400087fe4ff */
[----:B------:R-:W-:Y:S02]  /*51e0*/  ISETP.GE.U32.AND P0, PT, R16, UR4, PT ;  /* 0x0000000410007c0c */ /* 0x000fe4000bf06070 */
[----:B------:R-:W-:Y:S02]  /*51f0*/  MOV R100, 0xffffffff ;  /* 0xffffffff00647802 */ /* 0x000fe40000000f00 */
[----:B------:R-:W-:-:S13]  /*5200*/  ISETP.GE.U32.AND.EX P0, PT, R17, UR5, PT, P0 ;  /* 0x0000000511007c0c */ /* 0x000fda000bf06100 */
[----:B------:R-:W-:Y:S05]  /*5210*/  @P0 BRA `(.L_x_155) ;  /* 0x00000004004c0947 */ /* 0x000fea0003800000 */
[----:B--2---:R-:W2:Y:S01]  /*5220*/  LDC.64 R10, c[0x0][0x628] ;  /* 0x00018a00ff0a7b82 */ /* 0x004ea20000000a00 */
[----:B0--3--:R-:W0:Y:S01]  /*5230*/  S2R R12, SR_CTAID.X ;  /* 0x00000000000c7919 */ /* 0x009e220000002500 */
[----:B-1--4-:R-:W-:Y:S02]  /*5240*/  IMAD.MOV.U32 R8, RZ, RZ, R16 ;  /* 0x000000ffff087224 */ /* 0x012fe400078e0010 */
[----:B------:R-:W-:Y:S01]  /*5250*/  IMAD.MOV.U32 R9, RZ, RZ, R17 ;  /* 0x000000ffff097224 */ /* 0x000fe200078e0011 */
[----:B------:R-:W1:Y:S03]  /*5260*/  S2R R20, SR_CTAID.Y ;  /* 0x0000000000147919 */ /* 0x000e660000002600 */
[----:B------:R-:W3:Y:S08]  /*5270*/  LDC R0, c[0x0][0x630] ;  /* 0x00018c00ff007b82 */ /* 0x000ef00000000800 */
[----:B------:R-:W4:Y:S01]  /*5280*/  LDC.64 R14, c[0x0][0x620] ;  /* 0x00018800ff0e7b82 */ /* 0x000f220000000a00 */
[----:B--2---:R-:W-:-:S04]  /*5290*/  ISETP.NE.U32.AND P0, PT, R10, RZ, PT ;  /* 0x000000ff0a00720c */ /* 0x004fc80003f05070 */
[----:B------:R-:W-:-:S13]  /*52a0*/  ISETP.NE.AND.EX P0, PT, R11, RZ, PT, P0 ;  /* 0x000000ff0b00720c */ /* 0x000fda0003f05300 */
[----:B01-34-:R-:W-:Y:S05]  /*52b0*/  @!P0 BRA `(.L_x_156) ;  /* 0x0000000000288947 */ /* 0x01bfea0003800000 */
        /* <DEDUP_REMOVED lines=10> */
.L_x_156:
[-CC-:B------:R-:W-:Y:S01]  /*5360*/  SHF.R.U64 R99, R8, R0.reuse, R9.reuse ;  /* 0x0000000008637219 */ /* 0x180fe20000001209 */
[----:B------:R-:W0:Y:S01]  /*5370*/  LDC.64 R26, c[0x0][0x640] ;  /* 0x00019000ff1a7b82 */ /* 0x000e220000000a00 */
[----:B------:R-:W-:Y:S01]  /*5380*/  SHF.R.U32.HI R0, RZ, R0, R9 ;  /* 0x00000000ff007219 */ /* 0x000fe20000011609 */
[----:B------:R-:W-:Y:S01]  /*5390*/  ULDC UR4, c[0x0][0x150] ;  /* 0x0000540000047ab9 */ /* 0x000fe20000000800 */
[----:B------:R-:W-:Y:S02]  /*53a0*/  IADD3 R3, P0, RZ, -R99, RZ ;  /* 0x80000063ff037210 */ /* 0x000fe40007f1e0ff */
[----:B------:R-:W-:-:S03]  /*53b0*/  I2FP.F32.U32 R7, R12 ;  /* 0x0000000c00077245 */ /* 0x000fc60000201000 */
[----:B------:R-:W1:Y:S01]  /*53c0*/  LDC R6, c[0x0][0x618] ;  /* 0x00018600ff067b82 */ /* 0x000e620000000800 */
[----:B------:R-:W-:Y:S02]  /*53d0*/  IMAD.X R5, RZ, RZ, ~R0, P0 ;  /* 0x000000ffff057224 */ /* 0x000fe400000e0e00 */
[----:B------:R-:W-:Y:S01]  /*53e0*/  FMUL R7, R7, UR4 ;  /* 0x0000000407077c20 */ /* 0x000fe20008400000 */
[----:B------:R-:W-:Y:S01]  /*53f0*/  ULDC UR4, c[0x0][0x154] ;  /* 0x0000550000047ab9 */ /* 0x000fe20000000800 */
[-C--:B------:R-:W-:Y:S02]  /*5400*/  IMAD R0, R5, R14.reuse, RZ ;  /* 0x0000000e05007224 */ /* 0x080fe400078e02ff */
[C---:B------:R-:W-:Y:S01]  /*5410*/  IMAD.WIDE.U32 R4, R3.reuse, R14, R16 ;  /* 0x0000000e03047225 */ /* 0x040fe200078e0010 */
[----:B------:R-:W2:Y:S01]  /*5420*/  LDC R8, c[0x0][0x608] ;  /* 0x00018200ff087b82 */ /* 0x000ea20000000800 */
[----:B------:R-:W3:Y:S02]  /*5430*/  F2I.U32.TRUNC.NTZ R7, R7 ;  /* 0x0000000700077305 */ /* 0x000ee4000020f000 */
[----:B------:R-:W-:Y:S01]  /*5440*/  IMAD R3, R3, R15, R0 ;  /* 0x0000000f03037224 */ /* 0x000fe200078e0200 */
[----:B------:R-:W-:-:S03]  /*5450*/  I2FP.F32.U32 R0, R20 ;  /* 0x0000001400007245 */ /* 0x000fc60000201000 */
[----:B------:R-:W-:Y:S01]  /*5460*/  IMAD.IADD R3, R5, 0x1, R3 ;  /* 0x0000000105037824 */ /* 0x000fe200078e0203 */
[----:B------:R-:W4:Y:S01]  /*5470*/  LDC R11, c[0x0][0x658] ;  /* 0x00019600ff0b7b82 */ /* 0x000f220000000800 */
[----:B0-----:R-:W-:-:S04]  /*5480*/  ISETP.NE.U32.AND P0, PT, R26, RZ, PT ;  /* 0x000000ff1a00720c */ /* 0x001fc80003f05070 */
[----:B------:R-:W-:-:S03]  /*5490*/  ISETP.NE.AND.EX P0, PT, R27, RZ, PT, P0 ;  /* 0x000000ff1b00720c */ /* 0x000fc60003f05300 */
[----:B------:R-:W0:Y:S01]  /*54a0*/  LDC R9, c[0x0][0x144] ;  /* 0x00005100ff097b82 */ /* 0x000e220000000800 */
[-C--:B-1----:R-:W-:Y:S01]  /*54b0*/  SHF.R.U64 R10, R4, R6.reuse, R3 ;  /* 0x00000006040a7219 */ /* 0x082fe20000001203 */
[----:B---3--:R-:W-:Y:S01]  /*54c0*/  IMAD.MOV R7, RZ, RZ, -R7 ;  /* 0x000000ffff077224 */ /* 0x008fe200078e0a07 */
[----:B------:R-:W-:Y:S01]  /*54d0*/  SHF.R.U32.HI R3, RZ, R6, R3 ;  /* 0x00000006ff037219 */ /* 0x000fe20000011603 */
[----:B------:R-:W-:-:S04]  /*54e0*/  FMUL R6, R0, UR4 ;  /* 0x0000000400067c20 */ /* 0x000fc80008400000 */
[----:B------:R-:W1:Y:S01]  /*54f0*/  LDC R21, c[0x0][0x148] ;  /* 0x00005200ff157b82 */ /* 0x000e620000000800 */
[----:B------:R3:W0:Y:S01]  /*5500*/  F2I.U32.TRUNC.NTZ R14, R6 ;  /* 0x00000006000e7305 */ /* 0x000622000020f000 */
[-CC-:B--2---:R-:W-:Y:S02]  /*5510*/  SHF.R.U64 R13, R10, R8.reuse, R3.reuse ;  /* 0x000000080a0d7219 */ /* 0x184fe40000001203 */
[----:B------:R-:W-:-:S04]  /*5520*/  SHF.R.U32.HI R0, RZ, R8, R3 ;  /* 0x00000008ff007219 */ /* 0x000fc80000011603 */
[----:B------:R-:W2:Y:S01]  /*5530*/  LDC R24, c[0x0][0x648] ;  /* 0x00019200ff187b82 */ /* 0x000ea20000000800 */
[-CC-:B----4-:R-:W-:Y:S02]  /*5540*/  SHF.R.U64 R15, R13, R11.reuse, R0.reuse ;  /* 0x0000000b0d0f7219 */ /* 0x190fe40000001200 */
[----:B------:R-:W-:-:S03]  /*5550*/  SHF.R.U32.HI R5, RZ, R11, R0 ;  /* 0x0000000bff057219 */ /* 0x000fc60000011600 */
[----:B------:R-:W-:Y:S02]  /*5560*/  IMAD.MOV.U32 R4, RZ, RZ, R15 ;  /* 0x000000ffff047224 */ /* 0x000fe400078e000f */
[----:B------:R-:W4:Y:S01]  /*5570*/  LDC R28, c[0x0][0x638] ;  /* 0x00018e00ff1c7b82 */ /* 0x000f220000000800 */
[----:B0-----:R-:W-:-:S07]  /*5580*/  IMAD R25, R9, R7, R12 ;  /* 0x0000000709197224 */ /* 0x001fce00078e020c */
[----:B------:R-:W0:Y:S08]  /*5590*/  LDC R29, c[0x0][0x610] ;  /* 0x00018400ff1d7b82 */ /* 0x000e300000000800 */
[----:B------:R-:W0:Y:S01]  /*55a0*/  LDC R30, c[0x0][0x600] ;  /* 0x00018000ff1e7b82 */ /* 0x000e220000000800 */
[----:B-123--:R-:W-:Y:S05]  /*55b0*/  @!P0 BRA `(.L_x_157) ;  /* 0x0000000000288947 */ /* 0x00efea0003800000 */
        /* <DEDUP_REMOVED lines=10> */
.L_x_157:
[----:B------:R-:W-:Y:S01]  /*5660*/  ISETP.NE.AND P0, PT, R2, 0x1, PT ;  /* 0x000000010200780c */ /* 0x000fe20003f05270 */
[----:B------:R-:W-:Y:S01]  /*5670*/  IMAD.MOV R14, RZ, RZ, -R14 ;  /* 0x000000ffff0e7224 */ /* 0x000fe200078e0a0e */
[----:B------:R-:W-:Y:S02]  /*5680*/  SHF.R.U64 R0, R4, R24, R5 ;  /* 0x0000001804007219 */ /* 0x000fe40000001205 */
[----:B------:R-:W-:Y:S02]  /*5690*/  LOP3.LUT R3, R13, R96, RZ, 0xc0, !PT ;  /* 0x000000600d037212 */ /* 0x000fe400078ec0ff */
[----:B------:R-:W-:Y:S01]  /*56a0*/  LOP3.LUT R10, R10, R95, RZ, 0xc0, !PT ;  /* 0x0000005f0a0a7212 */ /* 0x000fe200078ec0ff */
[----:B------:R-:W-:Y:S02]  /*56b0*/  IMAD.MOV R4, RZ, RZ, -R0 ;  /* 0x000000ffff047224 */ /* 0x000fe400078e0a00 */
[----:B------:R-:W-:Y:S02]  /*56c0*/  IMAD R0, R90, R0, R3 ;  /* 0x000000005a007224 */ /* 0x000fe400078e0203 */
[----:B----4-:R-:W-:-:S02]  /*56d0*/  IMAD R3, R4, R28, R15 ;  /* 0x0000001c04037224 */ /* 0x010fc400078e020f */
[----:B------:R-:W-:Y:S02]  /*56e0*/  @P0 IMAD R25, R21, R14, R20 ;  /* 0x0000000e15190224 */ /* 0x000fe400078e0214 */
[----:B0-----:R-:W-:Y:S02]  /*56f0*/  IMAD R5, R3, R30, R10 ;  /* 0x0000001e03057224 */ /* 0x001fe400078e020a */
[----:B------:R-:W-:Y:S02]  /*5700*/  IMAD R0, R0, R29, R25 ;  /* 0x0000001d00007224 */ /* 0x000fe400078e0219 */
[----:B------:R-:W-:-:S03]  /*5710*/  IMAD.MOV.U32 R4, RZ, RZ, 0x1 ;  /* 0x00000001ff047424 */ /* 0x000fc600078e00ff */
[----:B------:R-:W-:Y:S02]  /*5720*/  SEL R100, R5, R0, !P0 ;  /* 0x0000000005647207 */ /* 0x000fe40004000000 */
[----:B------:R-:W-:Y:S02]  /*5730*/  PRMT R3, R4, 0x7610, R3 ;  /* 0x0000761004037816 */ /* 0x000fe40000000003 */
[----:B------:R-:W-:-:S07]  /*5740*/  SEL R0, R0, R5, !P0 ;  /* 0x0000000500007207 */ /* 0x000fce0004000000 */
.L_x_155:
[----:B------:R-:W-:Y:S01]  /*5750*/  UIADD3 UR41, UR43, UR41, URZ ;  /* 0x000000292b297290 */ /* 0x000fe2000fffe03f */
[----:B------:R-:W-:Y:S01]  /*5760*/  LOP3.LUT P0, RZ, R3, 0xff, RZ, 0xc0, !PT ;  /* 0x000000ff03ff7812 */ /* 0x000fe2000780c0ff */
[----:B------:R-:W-:Y:S02]  /*5770*/  IMAD.MOV.U32 R101, RZ, RZ, R0 ;  /* 0x000000ffff657224 */ /* 0x000fe400078e0000 */
[----:B------:R-:W-:Y:S02]  /*5780*/  USHF.R.U32.HI UR4, URZ, 0x1, UR41 ;  /* 0x000000013f047899 */ /* 0x000fe40008011629 */
[----:B------:R-:W-:Y:S02]  /*5790*/  UISETP.GT.U32.AND UP1, UPT, UR41, 0x1, UPT ;  /* 0x000000012900788c */ /* 0x000fe4000bf24070 */
[----:B------:R-:W-:Y:S02]  /*57a0*/  ULOP3.LUT UR4, UR4, 0x1, URZ, 0xc0, !UPT ;  /* 0x0000000104047892 */ /* 0x000fe4000f8ec03f */
[----:B------:R-:W-:-:S02]  /*57b0*/  UISETP.LT.U32.AND UP1, UPT, UR43, 0x2, UP1 ;  /* 0x000000022b00788c */ /* 0x000fc40008f21070 */
[----:B------:R-:W-:Y:S02]  /*57c0*/  UISETP.NE.U32.AND UP0, UPT, UR4, 0x1, UPT ;  /* 0x000000010400788c */ /* 0x000fe4000bf05070 */
[----:B------:R-:W-:Y:S02]  /*57d0*/  USEL UR5, URZ, 0x1, !UP1 ;  /* 0x000000013f057887 */ /* 0x000fe4000c800000 */
[----:B------:R-:W-:Y:S02]  /*57e0*/  UISETP.GT.U32.AND UP0, UPT, UR43, 0x1, !UP0 ;  /* 0x000000012b00788c */ /* 0x000fe4000c704070 */
[----:B------:R-:W-:Y:S02]  /*57f0*/  ULOP3.LUT UR41, UR41, 0x1, URZ, 0xc0, !UPT ;  /* 0x0000000129297892 */ /* 0x000fe4000f8ec03f */
[----:B------:R-:W-:-:S04]  /*5800*/  USEL UR4, URZ, 0x1, !UP0 ;  /* 0x000000013f047887 */ /* 0x000fc8000c000000 */
[----:B------:R-:W-:Y:S01]  /*5810*/  ULOP3.LUT UR40, UR4, UR40, UR5, 0x96, !UPT ;  /* 0x0000002804287292 */ /* 0x000fe2000f8e9605 */
[----:B------:R-:W-:Y:S11]  /*5820*/  @P0 BRA `(.L_x_158) ;  /* 0xffffffb800540947 */ /* 0x000ff6000383ffff */
[----:B------:R-:W-:Y:S05]  /*5830*/  EXIT ;  /* 0x000000000000794d */ /* 0x000fea0003800000 */
.L_x_3:
        /* <DEDUP_REMOVED lines=26> */
.L_x_160:
[--C-:B------:R-:W-:Y:S01]  /*59e0*/  SHF.R.U64 R14, R12, R20, R13.reuse ;  /* 0x000000140c0e7219 */ /* 0x100fe2000000120d */
[----:B------:R-:W0:Y:S01]  /*59f0*/  LDC R24, c[0x0][0x618] ;  /* 0x00018600ff187b82 */ /* 0x000e220000000800 */
[----:B------:R-:W-:Y:S01]  /*5a00*/  I2FP.F32.U32 R8, R6 ;  /* 0x0000000600087245 */ /* 0x000fe20000201000 */
[----:B------:R-:W-:Y:S01]  /*5a10*/  ULDC UR4, c[0x0][0x150] ;  /* 0x0000540000047ab9 */ /* 0x000fe20000000800 */
[----:B------:R-:W-:Y:S02]  /*5a20*/  SHF.R.U32.HI R7, RZ, R20, R13 ;  /* 0x00000014ff077219 */ /* 0x000fe4000001160d */
[----:B------:R-:W-:Y:S01]  /*5a30*/  IADD3 R11, P0, RZ, -R14, RZ ;  /* 0x8000000eff0b7210 */ /* 0x000fe20007f1e0ff */
[----:B------:R-:W-:Y:S01]  /*5a40*/  FMUL R13, R8, UR4 ;  /* 0x00000004080d7c20 */ /* 0x000fe20008400000 */
[----:B------:R-:W-:Y:S01]  /*5a50*/  ULDC UR4, c[0x0][0x154] ;  /* 0x0000550000047ab9 */ /* 0x000fe20000000800 */
[----:B------:R-:W1:Y:S02]  /*5a60*/  LDC.64 R26, c[0x0][0x640] ;  /* 0x00019000ff1a7b82 */ /* 0x000e640000000a00 */
[----:B------:R-:W-:-:S02]  /*5a70*/  IMAD.X R7, RZ, RZ, ~R7, P0 ;  /* 0x000000ffff077224 */ /* 0x000fc400000e0e07 */
[----:B------:R-:W2:Y:S01]  /*5a80*/  F2I.U32.TRUNC.NTZ R13, R13 ;  /* 0x0000000d000d7305 */ /* 0x000ea2000020f000 */
[----:B------:R-:W-:-:S03]  /*5a90*/  IMAD.WIDE.U32 R8, R11, R22, R16 ;  /* 0x000000160b087225 */ /* 0x000fc600078e0010 */
[----:B------:R-:W3:Y:S01]  /*5aa0*/  LDC R15, c[0x0][0x144] ;  /* 0x00005100ff0f7b82 */ /* 0x000ee20000000800 */
[----:B------:R-:W-:-:S04]  /*5ab0*/  IMAD R10, R7, R22, RZ ;  /* 0x00000016070a7224 */ /* 0x000fc800078e02ff */
[----:B------:R-:W-:Y:S01]  /*5ac0*/  IMAD R7, R11, R23, R10 ;  /* 0x000000170b077224 */ /* 0x000fe200078e020a */
[----:B------:R-:W-:Y:S02]  /*5ad0*/  MOV R10, 0xffffffff ;  /* 0xffffffff000a7802 */ /* 0x000fe40000000f00 */
[----:B------:R-:W4:Y:S01]  /*5ae0*/  LDC R20, c[0x0][0x608] ;  /* 0x00018200ff147b82 */ /* 0x000f220000000800 */
[----:B------:R-:W-:Y:S01]  /*5af0*/  IMAD.IADD R7, R9, 0x1, R7 ;  /* 0x0000000109077824 */ /* 0x000fe200078e0207 */
[----:B------:R-:W-:-:S04]  /*5b00*/  I2FP.F32.U32 R9, R3 ;  /* 0x0000000300097245 */ /* 0x000fc80000201000 */
[-C--:B0-----:R-:W-:Y:S01]  /*5b10*/  SHF.R.U64 R12, R8, R24.reuse, R7 ;  /* 0x00000018080c7219 */ /* 0x081fe20000001207 */
[----:B--2---:R-:W-:Y:S01]  /*5b20*/  IMAD.MOV R8, RZ, RZ, -R13 ;  /* 0x000000ffff087224 */ /* 0x004fe200078e0a0d */
[----:B------:R-:W0:Y:S01]  /*5b30*/  LDC R11, c[0x0][0x658] ;  /* 0x00019600ff0b7b82 */ /* 0x000e220000000800 */
[----:B-1----:R-:W-:Y:S01]  /*5b40*/  ISETP.NE.U32.AND P0, PT, R26, RZ, PT ;  /* 0x000000ff1a00720c */ /* 0x002fe20003f05070 */
[----:B------:R-:W-:Y:S01]  /*5b50*/  FMUL R9, R9, UR4 ;  /* 0x0000000409097c20 */ /* 0x000fe20008400000 */
[----:B------:R-:W-:Y:S02]  /*5b60*/  SHF.R.U32.HI R7, RZ, R24, R7 ;  /* 0x00000018ff077219 */ /* 0x000fe40000011607 */
[----:B------:R-:W-:-:S03]  /*5b70*/  ISETP.NE.AND.EX P0, PT, R27, RZ, PT, P0 ;  /* 0x000000ff1b00720c */ /* 0x000fc60003f05300 */
[----:B------:R-:W1:Y:S01]  /*5b80*/  LDC R22, c[0x0][0x148] ;  /* 0x00005200ff167b82 */ /* 0x000e620000000800 */
[----:B---3--:R-:W-:Y:S02]  /*5b90*/  IMAD R23, R15, R8, R6 ;  /* 0x000000080f177224 */ /* 0x008fe400078e0206 */
[----:B------:R-:W-:-:S05]  /*5ba0*/  IMAD.MOV.U32 R8, RZ, RZ, 0x1 ;  /* 0x00000001ff087424 */ /* 0x000fca00078e00ff */
[----:B------:R-:W2:Y:S01]  /*5bb0*/  LDC R21, c[0x0][0x600] ;  /* 0x00018000ff157b82 */ /* 0x000ea20000000800 */
[-CC-:B----4-:R-:W-:Y:S02]  /*5bc0*/  SHF.R.U64 R15, R12, R20.reuse, R7.reuse ;  /* 0x000000140c0f7219 */ /* 0x190fe40000001207 */
[----:B------:R-:W-:Y:S02]  /*5bd0*/  SHF.R.U32.HI R6, RZ, R20, R7 ;  /* 0x00000014ff067219 */ /* 0x000fe40000011607 */
[----:B------:R3:W4:Y:S03]  /*5be0*/  F2I.U32.TRUNC.NTZ R20, R9 ;  /* 0x0000000900147305 */ /* 0x000726000020f000 */
[----:B------:R-:W1:Y:S01]  /*5bf0*/  LDC R25, c[0x0][0x648] ;  /* 0x00019200ff197b82 */ /* 0x000e620000000800 */
[-C--:B0-----:R-:W-:Y:S02]  /*5c00*/  SHF.R.U64 R19, R15, R11.reuse, R6 ;  /* 0x0000000b0f137219 */ /* 0x081fe40000001206 */
[----:B------:R-:W-:-:S02]  /*5c10*/  SHF.L.U32 R10, R10, R11, RZ ;  /* 0x0000000b0a0a7219 */ /* 0x000fc400000006ff */
[-C--:B------:R-:W-:Y:S01]  /*5c20*/  SHF.R.U32.HI R7, RZ, R11.reuse, R6 ;  /* 0x0000000bff077219 */ /* 0x080fe20000011606 */
[----:B------:R-:W-:Y:S01]  /*5c30*/  IMAD.MOV.U32 R6, RZ, RZ, R19 ;  /* 0x000000ffff067224 */ /* 0x000fe200078e0013 */
[----:B------:R-:W-:Y:S01]  /*5c40*/  SHF.L.U32 R24, R8, R11, RZ ;  /* 0x0000000b08187219 */ /* 0x000fe200000006ff */
[----:B------:R-:W0:Y:S01]  /*5c50*/  LDC R28, c[0x0][0x638] ;  /* 0x00018e00ff1c7b82 */ /* 0x000e220000000800 */
[----:B------:R-:W-:-:S07]  /*5c60*/  LOP3.LUT R30, RZ, R10, RZ, 0x33, !PT ;  /* 0x0000000aff1e7212 */ /* 0x000fce00078e33ff */
[----:B------:R-:W0:Y:S01]  /*5c70*/  LDC R29, c[0x0][0x610] ;  /* 0x00018400ff1d7b82 */ /* 0x000e220000000800 */
[----:B---34-:R-:W-:Y:S05]  /*5c80*/  @!P0 BRA `(.L_x_161) ;  /* 0x0000000000288947 */ /* 0x018fea0003800000 */
[----:B------:R-:W3:Y:S02]  /*5c90*/  LDC R6, c[0x0][0x64c] ;  /* 0x00019300ff067b82 */ /* 0x000ee40000000800 */
[----:B---3--:R-:W-:-:S05]  /*5ca0*/  IADD3 R11, P0, R19, R6, RZ ;  /* 0x00000006130b7210 */ /* 0x008fca0007f1e0ff */
        /* <DEDUP_REMOVED lines=8> */
.L_x_161:
[----:B------:R-:W-:Y:S01]  /*5d30*/  ISETP.NE.AND P0, PT, R2, 0x1, PT ;  /* 0x000000010200780c */ /* 0x000fe20003f05270 */
[----:B--2---:R-:W-:Y:S01]  /*5d40*/  VIADD R9, R21, 0xffffffff ;  /* 0xffffffff15097836 */ /* 0x004fe20000000000 */
[----:B-1----:R-:W-:Y:S01]  /*5d50*/  SHF.R.U64 R7, R6, R25, R7 ;  /* 0x0000001906077219 */ /* 0x002fe20000001207 */
[----:B------:R-:W-:Y:S01]  /*5d60*/  IMAD.MOV R20, RZ, RZ, -R20 ;  /* 0x000000ffff147224 */ /* 0x000fe200078e0a14 */
[----:B------:R-:W-:Y:S02]  /*5d70*/  LOP3.LUT R6, R15, R30, RZ, 0xc0, !PT ;  /* 0x0000001e0f067212 */ /* 0x000fe400078ec0ff */
[----:B------:R-:W-:Y:S01]  /*5d80*/  LOP3.LUT R12, R12, R9, RZ, 0xc0, !PT ;  /* 0x000000090c0c7212 */ /* 0x000fe200078ec0ff */
[----:B------:R-:W-:Y:S02]  /*5d90*/  IMAD.MOV R8, RZ, RZ, -R7 ;  /* 0x000000ffff087224 */ /* 0x000fe400078e0a07 */
[----:B------:R-:W-:Y:S02]  /*5da0*/  IMAD R6, R24, R7, R6 ;  /* 0x0000000718067224 */ /* 0x000fe400078e0206 */
[----:B------:R-:W-:-:S02]  /*5db0*/  IMAD.MOV.U32 R9, RZ, RZ, 0x1 ;  /* 0x00000001ff097424 */ /* 0x000fc400078e00ff */
[----:B------:R-:W-:Y:S02]  /*5dc0*/  @P0 IMAD R23, R22, R20, R3 ;  /* 0x0000001416170224 */ /* 0x000fe400078e0203 */
[----:B0-----:R-:W-:Y:S02]  /*5dd0*/  IMAD R3, R8, R28, R19 ;  /* 0x0000001c08037224 */ /* 0x001fe400078e0213 */
[----:B------:R-:W-:Y:S02]  /*5de0*/  IMAD R13, R6, R29, R23 ;  /* 0x0000001d060d7224 */ /* 0x000fe400078e0217 */
[----:B------:R-:W-:Y:S02]  /*5df0*/  IMAD R6, R3, R21, R12 ;  /* 0x0000001503067224 */ /* 0x000fe400078e020c */
[----:B------:R-:W-:-:S03]  /*5e00*/  IMAD.MOV.U32 R8, RZ, RZ, R14 ;  /* 0x000000ffff087224 */ /* 0x000fc600078e000e */
[----:B------:R-:W-:Y:S02]  /*5e10*/  SEL R20, R6, R13, !P0 ;  /* 0x0000000d06147207 */ /* 0x000fe40004000000 */
[----:B------:R-:W-:-:S07]  /*5e20*/  SEL R13, R13, R6, !P0 ;  /* 0x000000060d0d7207 */ /* 0x000fce0004000000 */
.L_x_159:
[----:B------:R-:W-:-:S08]  /*5e30*/  NOP ;  /* 0x0000000000007918 */ /* 0x000fd00000000000 */
[----:B------:R-:W0:-:S00]  /*5e40*/  USETMAXREG.DEALLOC.CTAPOOL 0x28 ;  /* 0x00000028000079c8 */ /* 0x000e0000080e0500 */
[----:B0-----:R-:W-:-:S13]  /*5e50*/  ISETP.NE.AND P0, PT, R0, RZ, PT ;  /* 0x000000ff0000720c */ /* 0x001fda0003f05270 */
[----:B------:R-:W-:Y:S05]  /*5e60*/  @P0 EXIT ;  /* 0x000000000000094d */ /* 0x000fea0003800000 */
[----:B------:R-:W-:Y:S01]  /*5e70*/  LOP3.LUT P0, RZ, R9, 0xff, RZ, 0xc0, !PT ;  /* 0x000000ff09ff7812 */ /* 0x000fe2000780c0ff */
[----:B------:R-:W-:Y:S02]  /*5e80*/  IMAD.MOV.U32 R0, RZ, RZ, 0x1 ;  /* 0x00000001ff007424 */ /* 0x000fe400078e00ff */
[----:B------:R-:W-:-:S10]  /*5e90*/  IMAD.MOV.U32 R3, RZ, RZ, RZ ;  /* 0x000000ffff037224 */ /* 0x000fd400078e00ff */
[----:B------:R-:W-:Y:S05]  /*5ea0*/  @!P0 BRA `(.L_x_162) ;  /* 0x0000000c00148947 */ /* 0x000fea0003800000 */
[----:B------:R-:W0:Y:S01]  /*5eb0*/  LDC R0, c[0x0][0x28c] ;  /* 0x0000a300ff007b82 */ /* 0x000e220000000800 */
[----:B------:R-:W-:Y:S01]  /*5ec0*/  LOP3.LUT P0, RZ, R4, 0x1f, RZ, 0xc0, !PT ;  /* 0x0000001f04ff7812 */ /* 0x000fe2000780c0ff */
[----:B------:R-:W-:Y:S01]  /*5ed0*/  ULDC UR5, c[0x0][0x658] ;  /* 0x0001960000057ab9 */ /* 0x000fe20000000800 */
[----:B------:R-:W-:Y:S01]  /*5ee0*/  UMOV UR6, 0xffffffff ;  /* 0xffffffff00067882 */ /* 0x000fe20000000000 */
[----:B------:R-:W-:Y:S01]  /*5ef0*/  BSSY B0, `(.L_x_162) ;  /* 0x00000c0000007945 */ /* 0x000fe20003800000 */
[----:B------:R-:W-:Y:S01]  /*5f00*/  USHF.L.U32 UR6, UR6, UR5, URZ ;  /* 0x0000000506067299 */ /* 0x000fe2000800063f */
[C---:B------:R-:W-:Y:S01]  /*5f10*/  ISETP.NE.AND P2, PT, R5.reuse, RZ, PT ;  /* 0x000000ff0500720c */ /* 0x040fe20003f45270 */
[----:B------:R-:W-:Y:S01]  /*5f20*/  IMAD.MOV.U32 R11, RZ, RZ, 0x1 ;  /* 0x00000001ff0b7424 */ /* 0x000fe200078e00ff */
[----:B------:R-:W-:Y:S01]  /*5f30*/  ISETP.NE.OR P0, PT, R5, RZ, !P0 ;  /* 0x000000ff0500720c */ /* 0x000fe20004705670 */
[----:B------:R-:W-:Y:S01]  /*5f40*/  ULDC UR4, c[0x0][0x600] ;  /* 0x0001800000047ab9 */ /* 0x000fe20000000800 */
[----:B------:R-:W-:Y:S01]  /*5f50*/  LOP3.LUT R19, R18, 0x2, RZ, 0xfc, !PT ;  /* 0x0000000212137812 */ /* 0x000fe200078efcff */
[----:B------:R-:W-:Y:S01]  /*5f60*/  UMOV UR7, 0x1 ;  /* 0x0000000100077882 */ /* 0x000fe20000000000 */
[----:B------:R-:W-:-:S02]  /*5f70*/  UIADD3 UR15, UR4, -0x1, URZ ;  /* 0xffffffff040f7890 */ /* 0x000fc4000fffe03f */
[----:B------:R-:W-:Y:S02]  /*5f80*/  USHF.L.U32 UR17, UR7, UR5, URZ ;  /* 0x0000000507117299 */ /* 0x000fe4000800063f */
[----:B------:R-:W-:Y:S01]  /*5f90*/  ULOP3.LUT UR16, URZ, UR6, URZ, 0x33, !UPT ;  /* 0x000000063f107292 */ /* 0x000fe2000f8e333f */
[----:B------:R-:W-:Y:S01]  /*5fa0*/  ULDC.64 UR20, c[0x0][0x198] ;  /* 0x0000660000147ab9 */ /* 0x000fe20000000a00 */
[----:B0-----:R-:W-:-:S05]  /*5fb0*/  VIADD R0, R0, 0x1f ;  /* 0x0000001f00007836 */ /* 0x001fca0000000000 */
[----:B------:R-:W-:-:S04]  /*5fc0*/  SHF.R.S32.HI R3, RZ, 0x1f, R0 ;  /* 0x0000001fff037819 */ /* 0x000fc80000011400 */
[----:B------:R-:W-:Y:S01]  /*5fd0*/  LEA.HI R3, R3, R0, RZ, 0x5 ;  /* 0x0000000003037211 */ /* 0x000fe200078f28ff */
[----:B------:R-:W-:-:S03]  /*5fe0*/  IMAD.MOV.U32 R0, RZ, RZ, 0x1 ;  /* 0x00000001ff007424 */ /* 0x000fc600078e00ff */
[----:B------:R-:W-:Y:S01]  /*5ff0*/  SHF.R.S32.HI R12, RZ, 0x5, R3 ;  /* 0x00000005ff0c7819 */ /* 0x000fe20000011403 */
[----:B------:R-:W-:-:S04]  /*6000*/  IMAD.MOV.U32 R3, RZ, RZ, RZ ;  /* 0x000000ffff037224 */ /* 0x000fc800078e00ff */
[----:B------:R-:W-:-:S07]  /*6010*/  VIADD R10, R12, 0x1 ;  /* 0x000000010c0a7836 */ /* 0x000fce0000000000 */
.L_x_174:
[----:B------:R-:W-:-:S03]  /*6020*/  UMOV UR4, 0xffffffff ;  /* 0xffffffff00047882 */ /* 0x000fc60000000000 */
[----:B------:R-:W-:Y:S05]  /*6030*/  BRA.DIV UR4, `(.L_x_163) ;  /* 0x0000000e04547947 */ /* 0x000fea000b800000 */
[----:B------:R-:W-:-:S13]  /*6040*/  ELECT P6, URZ, PT ;  /* 0x00000000003f782f */ /* 0x000fda00038c0000 */
.L_x_183:
[----:B------:R-:W0:Y:S01]  /*6050*/  LDC R4, c[0x0][0x28c] ;  /* 0x0000a300ff047b82 */ /* 0x000e220000000800 */
[----:B------:R-:W-:Y:S01]  /*6060*/  BSSY B1, `(.L_x_164) ;  /* 0x0000035000017945 */ /* 0x000fe20003800000 */
[----:B0-----:R-:W-:-:S13]  /*6070*/  ISETP.LT.OR P6, PT, R4, 0x1, !P6 ;  /* 0x000000010400780c */ /* 0x001fda00077c1670 */
[----:B------:R-:W-:Y:S05]  /*6080*/  @P6 BRA `(.L_x_165) ;  /* 0x0000000000c86947 */ /* 0x000fea0003800000 */
[----:B------:R-:W-:Y:S02]  /*6090*/  IMAD.SHL.U32 R20, R20, 0x80, RZ ;  /* 0x0000008014147824 */ /* 0x000fe400078e00ff */
[----:B------:R-:W-:Y:S02]  /*60a0*/  IMAD.SHL.U32 R13, R13, 0x80, RZ ;  /* 0x000000800d0d7824 */ /* 0x000fe400078e00ff */
[----:B------:R-:W-:Y:S02]  /*60b0*/  IMAD.MOV.U32 R21, RZ, RZ, RZ ;  /* 0x000000ffff157224 */ /* 0x000fe400078e00ff */
[----:B------:R-:W-:Y:S02]  /*60c0*/  IMAD.MOV.U32 R4, RZ, RZ, R10 ;  /* 0x000000ffff047224 */ /* 0x000fe400078e000a */
[----:B------:R-:W-:Y:S02]  /*60d0*/  IMAD.MOV.U32 R5, RZ, RZ, R0 ;  /* 0x000000ffff057224 */ /* 0x000fe400078e0000 */
[----:B------:R-:W-:-:S07]  /*60e0*/  IMAD.MOV.U32 R6, RZ, RZ, R3 ;  /* 0x000000ffff067224 */ /* 0x000fce00078e0003 */
.L_x_169:
[----:B------:R-:W0:Y:S01]  /*60f0*/  S2R R14, SR_CgaCtaId ;  /* 0x00000000000e7919 */ /* 0x000e220000008800 */
[----:B------:R-:W-:Y:S01]  /*6100*/  MOV R7, 0x400 ;  /* 0x0000040000077802 */ /* 0x000fe20000000f00 */
[----:B------:R-:W1:Y:S03]  /*6110*/  @!P2 LDC R9, c[0x0][0x500] ;  /* 0x00014000ff09ab82 */ /* 0x000e660000000800 */
[----:B0-----:R-:W-:Y:S02]  /*6120*/  LEA R15, R14, R7, 0x18 ;  /* 0x000000070e0f7211 */ /* 0x001fe400078ec0ff */
[----:B------:R-:W-:-:S03]  /*6130*/  SHF.L.U32 R7, R5, 0x1f, RZ ;  /* 0x0000001f05077819 */ /* 0x000fc600000006ff */
[----:B------:R-:W-:-:S04]  /*6140*/  IMAD R14, R6, 0x8, R15 ;  /* 0x00000008060e7824 */ /* 0x000fc800078e020f */
[----:B------:R-:W0:Y:S02]  /*6150*/  SYNCS.PHASECHK.TRANS64.TRYWAIT P1, [R14+URZ+0x10], R7 ;  /* 0x000010070e0075a7 */ /* 0x000e24000802017f */
[----:B01----:R-:W-:Y:S05]  /*6160*/  @!P1 BRA `(.L_x_166) ;  /* 0x0000000c00289947 */ /* 0x003fea0003800000 */
.L_x_184:
[----:B0-----:R-:W-:Y:S01]  /*6170*/  PRMT R7, R19, 0x9910, RZ ;  /* 0x0000991013077816 */ /* 0x001fe200000000ff */
[----:B------:R0:W-:Y:S03]  /*6180*/  @!P2 SYNCS.ARRIVE.TRANS64 RZ, [R14+URZ], R9 ;  /* 0x000000090effa9a7 */ /* 0x0001e6000800003f */
[----:B------:R-:W-:-:S13]  /*6190*/  ISETP.NE.AND P1, PT, R7, 0x2, PT ;  /* 0x000000020700780c */ /* 0x000fda0003f25270 */
[----:B0-----:R-:W-:Y:S05]  /*61a0*/  @P1 BRA `(.L_x_167) ;  /* 0x0000000000041947 */ /* 0x001fea0003800000 */
[----:B------:R-:W-:Y:S01]  /*61b0*/  BPT.TRAP 0x1 ;  /* 0x000000040000795c */ /* 0x000fe20000300000 */
.L_x_167:
[----:B------:R-:W-:Y:S05]  /*61c0*/  @P0 BRA `(.L_x_168) ;  /* 0x0000000000040947 */ /* 0x000fea0003800000 */
[----:B------:R-:W-:Y:S01]  /*61d0*/  BPT.TRAP 0x1 ;  /* 0x000000040000795c */ /* 0x000fe20000300000 */
.L_x_168:
[----:B------:R-:W-:Y:S01]  /*61e0*/  IMAD R15, R6, 0x4000, R15 ;  /* 0x00004000060f7824 */ /* 0x000fe200078e020f */
[----:B------:R-:W-:Y:S01]  /*61f0*/  R2UR UR9, R14 ;  /* 0x000000000e0972ca */ /* 0x000fe200000e0000 */
[----:B------:R-:W-:Y:S01]  /*6200*/  VIADD R4, R4, 0xffffffff ;  /* 0xffffffff04047836 */ /* 0x000fe20000000000 */
[----:B------:R-:W-:Y:S01]  /*6210*/  UIADD3 UR4, UP0, UR20, 0xf0, URZ ;  /* 0x000000f014047890 */ /* 0x000fe2000ff1e03f */
[----:B------:R-:W-:Y:S01]  /*6220*/  R2UR UR11, R13 ;  /* 0x000000000d0b72ca */ /* 0x000fe200000e0000 */
[----:B------:R-:W-:Y:S01]  /*6230*/  UIADD3 UR22, UP1, UR20, 0x1f0, URZ ;  /* 0x000001f014167890 */ /* 0x000fe2000ff3e03f */
[----:B------:R-:W-:Y:S01]  /*6240*/  R2UR UR8, R15 ;  /* 0x000000000f0872ca */ /* 0x000fe200000e0000 */
[----:B------:R-:W-:Y:S01]  /*6250*/  UIADD3.X UR5, URZ, UR21, URZ, UP0, !UPT ;  /* 0x000000153f057290 */ /* 0x000fe200087fe43f */
[C---:B------:R-:W-:Y:S01]  /*6260*/  R2UR UR10, R21.reuse ;  /* 0x00000000150a72ca */ /* 0x040fe200000e0000 */
[----:B------:R-:W-:Y:S01]  /*6270*/  VIADD R6, R6, 0x1 ;  /* 0x0000000106067836 */ /* 0x000fe20000000000 */
[----:B------:R-:W-:Y:S01]  /*6280*/  R2UR UR12, R8 ;  /* 0x00000000080c72ca */ /* 0x000fe200000e0000 */
[----:B------:R-:W-:Y:S01]  /*6290*/  UIADD3.X UR23, URZ, UR21, URZ, UP1, !UPT ;  /* 0x000000153f177290 */ /* 0x000fe20008ffe43f */
[----:B------:R-:W-:Y:S01]  /*62a0*/  R2UR UR18, R20 ;  /* 0x00000000141272ca */ /* 0x000fe200000e0000 */
[----:B------:R-:W-:Y:S01]  /*62b0*/  UMOV UR6, 0x0 ;  /* 0x0000000000067882 */ /* 0x000fe20000000000 */
[----:B------:R-:W-:Y:S01]  /*62c0*/  ISETP.GT.AND P3, PT, R4, 0x1, PT ;  /* 0x000000010400780c */ /* 0x000fe20003f64270 */
[----:B------:R-:W-:Y:S01]  /*62d0*/  UMOV UR7, 0x10000000 ;  /* 0x1000000000077882 */ /* 0x000fe20000000000 */
[----:B------:R-:W-:Y:S01]  /*62e0*/  ISETP.NE.AND P1, PT, R6, 0x2, PT ;  /* 0x000000020600780c */ /* 0x000fe20003f25270 */
[----:B------:R-:W-:-:S02]  /*62f0*/  VIADD R21, R21, 0x20 ;  /* 0x0000002015157836 */ /* 0x000fc40000000000 */
[----:B------:R-:W-:Y:S01]  /*6300*/  UIADD3 UR13, UR8, 0x100, URZ ;  /* 0x00000100080d7890 */ /* 0x000fe2000fffe03f */
[----:B------:R-:W-:Y:S01]  /*6310*/  SEL R14, RZ, 0x1, P1 ;  /* 0x00000001ff0e7807 */ /* 0x000fe20000800000 */
[----:B------:R-:W-:Y:S01]  /*6320*/  UIADD3 UR14, UR8, 0x8100, URZ ;  /* 0x00008100080e7890 */ /* 0x000fe2000fffe03f */
[----:B------:R-:W-:Y:S02]  /*6330*/  SEL R6, R6, RZ, P1 ;  /* 0x000000ff06067207 */ /* 0x000fe40000800000 */
[----:B------:R-:W-:Y:S02]  /*6340*/  LOP3.LUT R5, R5, R14, RZ, 0x3c, !PT ;  /* 0x0000000e05057212 */ /* 0x000fe400078e3cff */
[----:B------:R-:W-:Y:S02]  /*6350*/  UMOV UR8, UR13 ;  /* 0x0000000d00087c82 */ /* 0x000fe40008000000 */
[----:B------:R0:W-:Y:S02]  /*6360*/  UTMALDG.3D [UR8], [UR4], desc[UR6] ;  /* 0x00000608040075b4 */ /* 0x0001e40008011000 */
[----:B0-----:R-:W-:Y:S01]  /*6370*/  UMOV UR8, UR14 ;  /* 0x0000000e00087c82 */ /* 0x001fe20008000000 */
[----:B------:R-:W-:-:S02]  /*6380*/  UMOV UR11, UR18 ;  /* 0x00000012000b7c82 */ /* 0x000fc40008000000 */
[----:B------:R0:W-:Y:S02]  /*6390*/  UTMALDG.3D [UR8], [UR22], desc[UR6] ;  /* 0x00000608160075b4 */ /* 0x0001e40008011000 */
[----:B0-----:R-:W-:Y:S05]  /*63a0*/  @P3 BRA `(.L_x_169) ;  /* 0xfffffffc00503947 */ /* 0x001fea000383ffff */
.L_x_165:
[----:B------:R-:W-:Y:S05]  /*63b0*/  BSYNC B1 ;  /* 0x0000000000017941 */ /* 0x000fea0003800000 */
.L_x_164:
[----:B------:R-:W-:Y:S01]  /*63c0*/  LOP3.LUT P3, RZ, R11, 0xff, RZ, 0xc0, !PT ;  /* 0x000000ff0bff7812 */ /* 0x000fe2000786c0ff */
[----:B------:R-:W-:Y:S01]  /*63d0*/  ULDC.64 UR4, c[0x0][0x650] ;  /* 0x0001940000047ab9 */ /* 0x000fe20000000a00 */
[----:B------:R-:W-:Y:S01]  /*63e0*/  IADD3 R3, R12, R3, RZ ;  /* 0x000000030c037210 */ /* 0x000fe20007ffe0ff */
[----:B------:R-:W-:Y:S01]  /*63f0*/  BSSY B1, `(.L_x_170) ;  /* 0x000006d000017945 */ /* 0x000fe20003800000 */
[----:B------:R-:W-:Y:S01]  /*6400*/  IADD3 R16, P4, R16, UR36, RZ ;  /* 0x0000002410107c10 */ /* 0x000fe2000ff9e0ff */
[----:B------:R-:W-:Y:S01]  /*6410*/  IMAD.MOV.U32 R13, RZ, RZ, -0x1 ;  /* 0xffffffffff0d7424 */ /* 0x000fe200078e00ff */
[----:B------:R-:W-:Y:S01]  /*6420*/  ISETP.GT.U32.AND P1, PT, R3, 0x1, PT ;  /* 0x000000010300780c */ /* 0x000fe20003f24070 */
[----:B------:R-:W-:Y:S01]  /*6430*/  IMAD.MOV.U32 R20, RZ, RZ, -0x1 ;  /* 0xffffffffff147424 */ /* 0x000fe200078e00ff */
[----:B------:R-:W-:Y:S01]  /*6440*/  SHF.R.U32.HI R4, RZ, 0x1, R3 ;  /* 0x00000001ff047819 */ /* 0x000fe20000011603 */
[----:B------:R-:W-:Y:S01]  /*6450*/  IMAD.MOV.U32 R8, RZ, RZ, -0x1 ;  /* 0xffffffffff087424 */ /* 0x000fe200078e00ff */
[----:B------:R-:W-:-:S02]  /*6460*/  ISETP.LT.U32.AND P1, PT, R12, 0x2, P1 ;  /* 0x000000020c00780c */ /* 0x000fc40000f21070 */
[----:B------:R-:W-:Y:S01]  /*6470*/  IADD3.X R17, R17, UR42, RZ, P4, !PT ;  /* 0x0000002a11117c10 */ /* 0x000fe2000a7fe4ff */
[----:B------:R-:W0:Y:S01]  /*6480*/  @P3 S2R R6, SR_CgaCtaId ;  /* 0x0000000000063919 */ /* 0x000e220000008800 */
[----:B------:R-:W-:Y:S02]  /*6490*/  @P3 MOV R5, 0x400 ;  /* 0x0000040000053802 */ /* 0x000fe40000000f00 */
[----:B------:R-:W-:Y:S02]  /*64a0*/  ISETP.GE.U32.AND P4, PT, R16, UR4, PT ;  /* 0x0000000410007c0c */ /* 0x000fe4000bf86070 */
[----:B------:R-:W-:Y:S02]  /*64b0*/  LOP3.LUT R4, R4, 0x1, RZ, 0xc0, !PT ;  /* 0x0000000104047812 */ /* 0x000fe400078ec0ff */
[----:B------:R-:W-:Y:S02]  /*64c0*/  LOP3.LUT R3, R3, 0x1, RZ, 0xc0, !PT ;  /* 0x0000000103037812 */ /* 0x000fe400078ec0ff */
[----:B------:R-:W-:-:S02]  /*64d0*/  PRMT R11, RZ, 0x7610, R11 ;  /* 0x00007610ff0b7816 */ /* 0x000fc4000000000b */
[----:B0-----:R-:W-:-:S04]  /*64e0*/  @P3 LEA R5, R6, R5, 0x18 ;  /* 0x0000000506053211 */ /* 0x001fc800078ec0ff */
[----:B------:R0:W-:Y:S01]  /*64f0*/  @P3 SYNCS.ARRIVE.TRANS64.A1T0 RZ, [R5+URZ+0x38], RZ ;  /* 0x000038ff05ff39a7 */ /* 0x0001e2000810003f */
[----:B------:R-:W-:-:S04]  /*6500*/  ISETP.NE.U32.AND P3, PT, R4, 0x1, PT ;  /* 0x000000010400780c */ /* 0x000fc80003f65070 */
[----:B------:R-:W-:Y:S02]  /*6510*/  ISETP.GT.U32.AND P3, PT, R12, 0x1, !P3 ;  /* 0x000000010c00780c */ /* 0x000fe40005f64070 */
[----:B0-----:R-:W-:Y:S02]  /*6520*/  SEL R5, RZ, 0x1, !P1 ;  /* 0x00000001ff057807 */ /* 0x001fe40004800000 */
[----:B------:R-:W-:Y:S02]  /*6530*/  ISETP.GE.U32.AND.EX P1, PT, R17, UR5, PT, P4 ;  /* 0x0000000511007c0c */ /* 0x000fe4000bf26140 */
[----:B------:R-:W-:-:S04]  /*6540*/  SEL R4, RZ, 0x1, !P3 ;  /* 0x00000001ff047807 */ /* 0x000fc80005800000 */
[----:B------:R-:W-:Y:S02]  /*6550*/  LOP3.LUT R0, R4, R0, R5, 0x96, !PT ;  /* 0x0000000004007212 */ /* 0x000fe400078e9605 */
[----:B------:R-:W-:-:S05]  /*6560*/  PRMT R4, RZ, 0x7610, R4 ;  /* 0x00007610ff047816 */ /* 0x000fca0000000004 */
[----:B------:R-:W-:Y:S05]  /*6570*/  @P1 BRA `(.L_x_171) ;  /* 0x0000000400501947 */ /* 0x000fea0003800000 */
[----:B------:R-:W-:Y:S01]  /*6580*/  ULDC.64 UR4, c[0x0][0x628] ;  /* 0x00018a0000047ab9 */ /* 0x000fe20000000a00 */
[----:B------:R-:W0:Y:S01]  /*6590*/  S2R R14, SR_CTAID.X ;  /* 0x00000000000e7919 */ /* 0x000e220000002500 */
[----:B------:R-:W-:Y:S01]  /*65a0*/  ISETP.NE.U32.AND P1, PT, RZ, UR4, PT ;  /* 0x00000004ff007c0c */ /* 0x000fe2000bf25070 */
[----:B------:R-:W-:Y:S01]  /*65b0*/  ULDC UR7, c[0x0][0x630] ;  /* 0x00018c0000077ab9 */ /* 0x000fe20000000800 */
[----:B------:R-:W-:Y:S01]  /*65c0*/  IMAD.MOV.U32 R4, RZ, RZ, R16 ;  /* 0x000000ffff047224 */ /* 0x000fe200078e0010 */
[----:B------:R-:W1:Y:S01]  /*65d0*/  S2R R13, SR_CTAID.Y ;  /* 0x00000000000d7919 */ /* 0x000e620000002600 */
[----:B------:R-:W-:Y:S01]  /*65e0*/  ISETP.NE.AND.EX P1, PT, RZ, UR5, PT, P1 ;  /* 0x00000005ff007c0c */ /* 0x000fe2000bf25310 */
[----:B------:R-:W-:-:S12]  /*65f0*/  IMAD.MOV.U32 R5, RZ, RZ, R17 ;  /* 0x000000ffff057224 */ /* 0x000fd800078e0011 */
[----:B------:R-:W-:Y:S05]  /*6600*/  @!P1 BRA `(.L_x_172) ;  /* 0x0000000000289947 */ /* 0x000fea0003800000 */
[----:B------:R-:W-:Y:S02]  /*6610*/  ULDC UR6, c[0x0][0x634] ;  /* 0x00018d0000067ab9 */ /* 0x000fe40000000800 */
[----:B------:R-:W-:-:S05]  /*6620*/  IADD3 R9, P1, R16, UR6, RZ ;  /* 0x0000000610097c10 */ /* 0x000fca000ff3e0ff */
[----:B------:R-:W-:-:S04]  /*6630*/  IMAD.X R15, RZ, RZ, R17, P1 ;  /* 0x000000ffff0f7224 */ /* 0x000fc800008e0611 */
[----:B------:R-:W-:-:S04]  /*6640*/  IMAD.WIDE.U32 R6, R15, UR4, RZ ;  /* 0x000000040f067c25 */ /* 0x000fc8000f8e00ff */
[----:B------:R-:W-:-:S04]  /*6650*/  IMAD.WIDE.U32 R6, P1, R9, UR5, R6 ;  /* 0x0000000509067c25 */ /* 0x000fc8000f820006 */
[----:B------:R-:W-:-:S04]  /*6660*/  IMAD.WIDE.U32 R8, R9, UR4, RZ ;  /* 0x0000000409087c25 */ /* 0x000fc8000f8e00ff */
[----:B------:R-:W-:Y:S01]  /*6670*/  IMAD.X R5, RZ, RZ, RZ, P1 ;  /* 0x000000ffff057224 */ /* 0x000fe200008e06ff */
[----:B------:R-:W-:Y:S01]  /*6680*/  IADD3 RZ, P1, R9, R6, RZ ;  /* 0x0000000609ff7210 */ /* 0x000fe20007f3e0ff */
[----:B------:R-:W-:-:S04]  /*6690*/  IMAD.MOV.U32 R4, RZ, RZ, R7 ;  /* 0x000000ffff047224 */ /* 0x000fc800078e0007 */
[----:B------:R-:W-:-:S08]  /*66a0*/  IMAD.WIDE.U32.X R4, R15, UR5, R4, P1 ;  /* 0x000000050f047c25 */ /* 0x000fd000088e0404 */
.L_x_172:
[--C-:B------:R-:W-:Y:S01]  /*66b0*/  SHF.R.U64 R8, R4, UR7, R5.reuse ;  /* 0x0000000704087c19 */ /* 0x100fe20008001205 */
[----:B------:R-:W-:Y:S01]  /*66c0*/  ULDC.64 UR4, c[0x0][0x620] ;  /* 0x0001880000047ab9 */ /* 0x000fe20000000a00 */
[----:B------:R-:W-:Y:S01]  /*66d0*/  SHF.R.U32.HI R4, RZ, UR7, R5 ;  /* 0x00000007ff047c19 */ /* 0x000fe20008011605 */
[----:B------:R-:W2:Y:S01]  /*66e0*/  LDC R25, c[0x0][0x144] ;  /* 0x00005100ff197b82 */ /* 0x000ea20000000800 */
[----:B------:R-:W-:Y:S01]  /*66f0*/  IADD3 R7, P1, RZ, -R8, RZ ;  /* 0x80000008ff077210 */ /* 0x000fe20007f3e0ff */
[----:B------:R-:W-:Y:S01]  /*6700*/  ULDC.64 UR8, c[0x0][0x640] ;  /* 0x0001900000087ab9 */ /* 0x000fe20000000a00 */
[----:B0-----:R-:W-:Y:S01]  /*6710*/  I2FP.F32.U32 R9, R14 ;  /* 0x0000000e00097245 */ /* 0x001fe20000201000 */
[----:B------:R-:W-:Y:S02]  /*6720*/  ULDC UR6, c[0x0][0x608] ;  /* 0x0001820000067ab9 */ /* 0x000fe40000000800 */
[----:B------:R-:W-:Y:S01]  /*6730*/  IMAD.X R4, RZ, RZ, ~R4, P1 ;  /* 0x000000ffff047224 */ /* 0x000fe200008e0e04 */
[----:B------:R-:W-:Y:S01]  /*6740*/  ISETP.NE.U32.AND P1, PT, RZ, UR8, PT ;  /* 0x00000008ff007c0c */ /* 0x000fe2000bf25070 */
[----:B------:R-:W0:Y:S02]  /*6750*/  LDC R20, c[0x0][0x148] ;  /* 0x00005200ff147b82 */ /* 0x000e240000000800 */
[----:B------:R-:W-:Y:S01]  /*6760*/  IMAD R6, R4, UR4, RZ ;  /* 0x0000000404067c24 */ /* 0x000fe2000f8e02ff */
[----:B------:R-:W-:Y:S01]  /*6770*/  ISETP.NE.AND.EX P1, PT, RZ, UR9, PT, P1 ;  /* 0x00000009ff007c0c */ /* 0x000fe2000bf25310 */
[----:B------:R-:W-:Y:S01]  /*6780*/  IMAD.WIDE.U32 R4, R7, UR4, R16 ;  /* 0x0000000407047c25 */ /* 0x000fe2000f8e0010 */
[----:B------:R-:W-:-:S03]  /*6790*/  ULDC UR4, c[0x0][0x150] ;  /* 0x0000540000047ab9 */ /* 0x000fc60000000800 */
[----:B------:R-:W-:Y:S02]  /*67a0*/  IMAD R7, R7, UR5, R6 ;  /* 0x0000000507077c24 */ /* 0x000fe4000f8e0206 */
[----:B------:R-:W-:Y:S01]  /*67b0*/  FMUL R6, R9, UR4 ;  /* 0x0000000409067c20 */ /* 0x000fe20008400000 */
[----:B------:R-:W-:Y:S01]  /*67c0*/  ULDC UR4, c[0x0][0x618] ;  /* 0x0001860000047ab9 */ /* 0x000fe20000000800 */
[----:B------:R-:W-:Y:S01]  /*67d0*/  ULDC UR5, c[0x0][0x154] ;  /* 0x0000550000057ab9 */ /* 0x000fe20000000800 */
[----:B------:R-:W-:-:S03]  /*67e0*/  IMAD.IADD R5, R5, 0x1, R7 ;  /* 0x0000000105057824 */ /* 0x000fc600078e0207 */
[----:B------:R-:W3:Y:S02]  /*67f0*/  F2I.U32.TRUNC.NTZ R6, R6 ;  /* 0x0000000600067305 */ /* 0x000ee4000020f000 */
[----:B------:R-:W-:Y:S02]  /*6800*/  SHF.R.U64 R9, R4, UR4, R5 ;  /* 0x0000000404097c19 */ /* 0x000fe40008001205 */
[----:B-1----:R-:W-:-:S05]  /*6810*/  I2FP.F32.U32 R4, R13 ;  /* 0x0000000d00047245 */ /* 0x002fca0000201000 */
[----:B------:R-:W-:Y:S01]  /*6820*/  FMUL R22, R4, UR5 ;  /* 0x0000000504167c20 */ /* 0x000fe20008400000 */
[----:B------:R-:W-:Y:S01]  /*6830*/  SHF.R.U32.HI R4, RZ, UR4, R5 ;  /* 0x00000004ff047c19 */ /* 0x000fe20008011605 */
[----:B------:R-:W-:-:S03]  /*6840*/  ULDC UR4, c[0x0][0x658] ;  /* 0x0001960000047ab9 */ /* 0x000fc60000000800 */
[--C-:B------:R-:W-:Y:S01]  /*6850*/  SHF.R.U64 R21, R9, UR6, R4.reuse ;  /* 0x0000000609157c19 */ /* 0x100fe20008001204 */
[----:B------:R-:W1:Y:S01]  /*6860*/  F2I.U32.TRUNC.NTZ R22, R22 ;  /* 0x0000001600167305 */ /* 0x000e62000020f000 */
[----:B------:R-:W-:Y:S01]  /*6870*/  SHF.R.U32.HI R4, RZ, UR6, R4 ;  /* 0x00000006ff047c19 */ /* 0x000fe20008011604 */
[----:B---3--:R-:W-:-:S03]  /*6880*/  IMAD.MOV R6, RZ, RZ, -R6 ;  /* 0x000000ffff067224 */ /* 0x008fc600078e0a06 */
[----:B------:R-:W-:Y:S01]  /*6890*/  SHF.R.U64 R15, R21, UR4, R4 ;  /* 0x00000004150f7c19 */ /* 0x000fe20008001204 */
[----:B--2---:R-:W-:Y:S01]  /*68a0*/  IMAD R14, R25, R6, R14 ;  /* 0x00000006190e7224 */ /* 0x004fe200078e020e */
[----:B------:R-:W-:-:S03]  /*68b0*/  SHF.R.U32.HI R23, RZ, UR4, R4 ;  /* 0x00000004ff177c19 */ /* 0x000fc60008011604 */
[----:B------:R-:W-:Y:S02]  /*68c0*/  IMAD.MOV.U32 R4, RZ, RZ, R15 ;  /* 0x000000ffff047224 */ /* 0x000fe400078e000f */
[----:B------:R-:W-:Y:S01]  /*68d0*/  IMAD.MOV.U32 R5, RZ, RZ, R23 ;  /* 0x000000ffff057224 */ /* 0x000fe200078e0017 */
[----:B-1----:R-:W-:Y:S06]  /*68e0*/  @!P1 BRA `(.L_x_173) ;  /* 0x0000000000289947 */ /* 0x002fec0003800000 */
[----:B------:R-:W-:Y:S02]  /*68f0*/  ULDC UR4, c[0x0][0x64c] ;  /* 0x0001930000047ab9 */ /* 0x000fe40000000800 */
[----:B------:R-:W-:-:S05]  /*6900*/  IADD3 R5, P1, R15, UR4, RZ ;  /* 0x000000040f057c10 */ /* 0x000fca000ff3e0ff */
[----:B------:R-:W-:-:S04]  /*6910*/  IMAD.X R23, RZ, RZ, R23, P1 ;  /* 0x000000ffff177224 */ /* 0x000fc800008e0617 */
[----:B------:R-:W-:-:S04]  /*6920*/  IMAD.WIDE.U32 R6, R23, UR8, RZ ;  /* 0x0000000817067c25 */ /* 0x000fc8000f8e00ff */
[----:B------:R-:W-:-:S04]  /*6930*/  IMAD.WIDE.U32 R6, P1, R5, UR9, R6 ;  /* 0x0000000905067c25 */ /* 0x000fc8000f820006 */
[----:B------:R-:W-:-:S04]  /*6940*/  IMAD.WIDE.U32 R4, R5, UR8, RZ ;  /* 0x0000000805047c25 */ /* 0x000fc8000f8e00ff */
[----:B------:R-:W-:Y:S01]  /*6950*/  IMAD.MOV.U32 R4, RZ, RZ, R7 ;  /* 0x000000ffff047224 */ /* 0x000fe200078e0007 */
[----:B------:R-:W-:Y:S01]  /*6960*/  IADD3 RZ, P3, R5, R6, RZ ;  /* 0x0000000605ff7210 */ /* 0x000fe20007f7e0ff */
[----:B------:R-:W-:-:S04]  /*6970*/  IMAD.X R5, RZ, RZ, RZ, P1 ;  /* 0x000000ffff057224 */ /* 0x000fc800008e06ff */
[----:B------:R-:W-:-:S08]  /*6980*/  IMAD.WIDE.U32.X R4, R23, UR9, R4, P3 ;  /* 0x0000000917047c25 */ /* 0x000fd000098e0404 */
.L_x_173:
[----:B------:R-:W-:Y:S01]  /*6990*/  ISETP.NE.AND P1, PT, R2, 0x1, PT ;  /* 0x000000010200780c */ /* 0x000fe20003f25270 */
[----:B------:R-:W-:Y:S01]  /*69a0*/  ULDC UR4, c[0x0][0x648] ;  /* 0x0001920000047ab9 */ /* 0x000fe20000000800 */
[----:B------:R-:W-:Y:S01]  /*69b0*/  LOP3.LUT R21, R21, UR16, RZ, 0xc0, !PT ;  /* 0x0000001015157c12 */ /* 0x000fe2000f8ec0ff */
[----:B------:R-:W-:Y:S01]  /*69c0*/  IMAD.MOV R22, RZ, RZ, -R22 ;  /* 0x000000ffff167224 */ /* 0x000fe200078e0a16 */
[----:B------:R-:W-:Y:S01]  /*69d0*/  SHF.R.U64 R4, R4, UR4, R5 ;  /* 0x0000000404047c19 */ /* 0x000fe20008001205 */
[----:B------:R-:W-:Y:S01]  /*69e0*/  ULDC UR4, c[0x0][0x638] ;  /* 0x00018e0000047ab9 */ /* 0x000fe20000000800 */
[----:B------:R-:W-:Y:S01]  /*69f0*/  ULDC UR5, c[0x0][0x610] ;  /* 0x0001840000057ab9 */ /* 0x000fe20000000800 */
[----:B------:R-:W-:Y:S02]  /*6a00*/  IMAD.MOV.U32 R5, RZ, RZ, 0x1 ;  /* 0x00000001ff057424 */ /* 0x000fe400078e00ff */
[----:B------:R-:W-:Y:S02]  /*6a10*/  IMAD.MOV R6, RZ, RZ, -R4 ;  /* 0x000000ffff067224 */ /* 0x000fe400078e0a04 */
[----:B------:R-:W-:Y:S01]  /*6a20*/  IMAD R21, R4, UR17, R21 ;  /* 0x0000001104157c24 */ /* 0x000fe2000f8e0215 */
[----:B------:R-:W-:Y:S01]  /*6a30*/  LOP3.LUT R4, R9, UR15, RZ, 0xc0, !PT ;  /* 0x0000000f09047c12 */ /* 0x000fe2000f8ec0ff */
[----:B0-----:R-:W-:-:S02]  /*6a40*/  @P1 IMAD R14, R20, R22, R13 ;  /* 0x00000016140e1224 */ /* 0x001fc400078e020d */
[----:B------:R-:W-:Y:S01]  /*6a50*/  IMAD R15, R6, UR4, R15 ;  /* 0x00000004060f7c24 */ /* 0x000fe2000f8e020f */
[----:B------:R-:W-:Y:S01]  /*6a60*/  ULDC UR4, c[0x0][0x600] ;  /* 0x0001800000047ab9 */ /* 0x000fe20000000800 */
[----:B------:R-:W-:Y:S02]  /*6a70*/  IMAD R14, R21, UR5, R14 ;  /* 0x00000005150e7c24 */ /* 0x000fe4000f8e020e */
[--C-:B------:R-:W-:Y:S01]  /*6a80*/  IMAD R15, R15, UR4, R4.reuse ;  /* 0x000000040f0f7c24 */ /* 0x100fe2000f8e0204 */
[----:B------:R-:W-:-:S04]  /*6a90*/  PRMT R4, R5, 0x7610, R4 ;  /* 0x0000761005047816 */ /* 0x000fc80000000004 */
[----:B------:R-:W-:Y:S02]  /*6aa0*/  SEL R20, R15, R14, !P1 ;  /* 0x0000000e0f147207 */ /* 0x000fe40004800000 */
[----:B------:R-:W-:-:S07]  /*6ab0*/  SEL R13, R14, R15, !P1 ;  /* 0x0000000f0e0d7207 */ /* 0x000fce0004800000 */
.L_x_171:
[----:B------:R-:W-:Y:S05]  /*6ac0*/  BSYNC B1 ;  /* 0x0000000000017941 */ /* 0x000fea0003800000 */
.L_x_170:
[----:B------:R-:W-:-:S13]  /*6ad0*/  LOP3.LUT P1, RZ, R4, 0xff, RZ, 0xc0, !PT ;  /* 0x000000ff04ff7812 */ /* 0x000fda000782c0ff */
[----:B------:R-:W-:Y:S05]  /*6ae0*/  @P1 BRA `(.L_x_174) ;  /* 0xfffffff4004c1947 */ /* 0x000fea000383ffff */
[----:B------:R-:W-:Y:S05]  /*6af0*/  BSYNC B0 ;  /* 0x0000000000007941 */ /* 0x000fea0003800000 */
.L_x_162:
[----:B------:R-:W-:-:S03]  /*6b00*/  UMOV UR4, 0xffffffff ;  /* 0xffffffff00047882 */ /* 0x000fc60000000000 */
[----:B------:R-:W-:Y:S05]  /*6b10*/  BRA.DIV UR4, `(.L_x_175) ;  /* 0x0000000204d07947 */ /* 0x000fea000b800000 */
[----:B------:R-:W-:-:S13]  /*6b20*/  ELECT P6, URZ, PT ;  /* 0x00000000003f782f */ /* 0x000fda00038c0000 */
.L_x_187:
[----:B------:R-:W-:Y:S04]  /*6b30*/  BSSY B0, `(.L_x_176) ;  /* 0x0000019000007945 */ /* 0x000fe80003800000 */
[----:B------:R-:W-:Y:S05]  /*6b40*/  @!P6 BRA `(.L_x_177) ;  /* 0x00000000005ce947 */ /* 0x000fea0003800000 */
[----:B------:R-:W-:-:S04]  /*6b50*/  LOP3.LUT R18, R18, 0x2, RZ, 0xfc, !PT ;  /* 0x0000000212127812 */ /* 0x000fc800078efcff */
[----:B------:R-:W-:-:S13]  /*6b60*/  ISETP.NE.AND P0, PT, R18, 0x3, PT ;  /* 0x000000031200780c */ /* 0x000fda0003f05270 */
[----:B------:R-:W-:Y:S05]  /*6b70*/  @!P0 BRA `(.L_x_178) ;  /* 0x0000000000048947 */ /* 0x000fea0003800000 */
[----:B------:R-:W-:Y:S01]  /*6b80*/  BPT.TRAP 0x1 ;  /* 0x000000040000795c */ /* 0x000fe20000300000 */
.L_x_178:
[----:B------:R-:W0:Y:S01]  /*6b90*/  S2R R5, SR_CgaCtaId ;  /* 0x0000000000057919 */ /* 0x000e220000008800 */
[----:B------:R-:W-:Y:S02]  /*6ba0*/  MOV R2, 0x400 ;  /* 0x0000040000027802 */ /* 0x000fe40000000f00 */
[----:B------:R-:W-:Y:S02]  /*6bb0*/  SHF.L.U32 R4, R0, 0x1f, RZ ;  /* 0x0000001f00047819 */ /* 0x000fe400000006ff */
[----:B0-----:R-:W-:-:S05]  /*6bc0*/  LEA R2, R5, R2, 0x18 ;  /* 0x0000000205027211 */ /* 0x001fca00078ec0ff */
[----:B------:R-:W-:-:S04]  /*6bd0*/  VIADD R2, R2, 0x10 ;  /* 0x0000001002027836 */ /* 0x000fc80000000000 */
[C---:B------:R-:W-:Y:S02]  /*6be0*/  IMAD R7, R3.reuse, 0x8, R2 ;  /* 0x0000000803077824 */ /* 0x040fe400078e0202 */
[----:B------:R-:W-:Y:S02]  /*6bf0*/  VIADD R3, R3, 0x1 ;  /* 0x0000000103037836 */ /* 0x000fe40000000000 */
[----:B------:R-:W0:Y:S03]  /*6c00*/  SYNCS.PHASECHK.TRANS64.TRYWAIT P0, [R7+URZ], R4 ;  /* 0x00000004070075a7 */ /* 0x000e26000800017f */
[----:B------:R-:W-:-:S04]  /*6c10*/  ISETP.NE.AND P1, PT, R3, 0x2, PT ;  /* 0x000000020300780c */ /* 0x000fc80003f25270 */
[----:B------:R-:W-:Y:S02]  /*6c20*/  SEL R5, RZ, 0x1, P1 ;  /* 0x00000001ff057807 */ /* 0x000fe40000800000 */
[----:B------:R-:W-:Y:S02]  /*6c30*/  SEL R3, R3, RZ, P1 ;  /* 0x000000ff03037207 */ /* 0x000fe40000800000 */
[----:B------:R-:W-:Y:S01]  /*6c40*/  LOP3.LUT R0, R0, R5, RZ, 0x3c, !PT ;  /* 0x0000000500007212 */ /* 0x000fe200078e3cff */
[----:B0-----:R-:W-:Y:S06]  /*6c50*/  @!P0 BRA `(.L_x_179) ;  /* 0x0000000000a08947 */ /* 0x001fec0003800000 */
.L_x_188:
[----:B------:R-:W-:Y:S01]  /*6c60*/  IMAD R3, R3, 0x8, R2 ;  /* 0x0000000803037824 */ /* 0x000fe200078e0202 */
[----:B------:R-:W-:-:S07]  /*6c70*/  SHF.L.U32 R0, R0, 0x1f, RZ ;  /* 0x0000001f00007819 */ /* 0x000fce00000006ff */
.L_x_180:
[----:B-1----:R1:W2:Y:S02]  /*6c80*/  SYNCS.PHASECHK.TRANS64.TRYWAIT P0, [R3+URZ], R0 ;  /* 0x00000000030075a7 */ /* 0x0022a4000800017f */
[----:B--2---:R-:W-:Y:S05]  /*6c90*/  @!P0 NANOSLEEP.SYNCS 0x989680 ;  /* 0x009896800000895d */ /* 0x004fea0003900000 */
[----:B------:R-:W2:Y:S02]  /*6ca0*/  @!P0 SYNCS.PHASECHK.TRANS64 P0, [R3+URZ], R0 ;  /* 0x00000000030085a7 */ /* 0x000ea4000800007f */
[----:B--2---:R-:W-:Y:S05]  /*6cb0*/  @!P0 BRA `(.L_x_180) ;  /* 0xfffffffc00f08947 */ /* 0x004fea000383ffff */
.L_x_177:
[----:B------:R-:W-:Y:S05]  /*6cc0*/  BSYNC B0 ;  /* 0x0000000000007941 */ /* 0x000fea0003800000 */
.L_x_176:
[----:B------:R-:W-:Y:S05]  /*6cd0*/  EXIT ;  /* 0x000000000000794d */ /* 0x000fea0003800000 */
.L_x_17:
[----:B-1----:R1:W2:Y:S02]  /*6ce0*/  SYNCS.PHASECHK.TRANS64.TRYWAIT P1, [R3+URZ], R0 ;  /* 0x00000000030075a7 */ /* 0x0022a4000802017f */
[----:B--2---:R-:W-:Y:S05]  /*6cf0*/  @!P1 NANOSLEEP.SYNCS 0x989680 ;  /* 0x009896800000995d */ /* 0x004fea0003900000 */
[----:B------:R-:W2:Y:S02]  /*6d00*/  @!P1 SYNCS.PHASECHK.TRANS64 P1, [R3+URZ], R0 ;  /* 0x00000000030095a7 */ /* 0x000ea4000802007f */
[----:B--2---:R-:W-:Y:S05]  /*6d10*/  @!P1 BRA `(.L_x_17) ;  /* 0xfffffffc00f09947 */ /* 0x004fea000383ffff */
[----:B------:R-:W-:Y:S05]  /*6d20*/  BRA `(.L_x_16) ;  /* 0xffffffa400d07947 */ /* 0x000fea000383ffff */
.L_x_22:
[----:B-1----:R-:W-:-:S04]  /*6d30*/  IMAD.U32 R4, RZ, RZ, UR7 ;  /* 0x00000007ff047e24 */ /* 0x002fc8000f8e00ff */
[----:B------:R1:W2:Y:S03]  /*6d40*/  SYNCS.PHASECHK.TRANS64.TRYWAIT P1, [R4+URZ], R3 ;  /* 0x00000003040075a7 */ /* 0x0002a6000802017f */
[----:B--2---:R-:W-:Y:S05]  /*6d50*/  @!P1 NANOSLEEP.SYNCS 0x989680 ;  /* 0x009896800000995d */ /* 0x004fea0003900000 */
[----:B------:R-:W2:Y:S02]  /*6d60*/  @!P1 SYNCS.PHASECHK.TRANS64 P1, [R4+URZ], R3 ;  /* 0x00000003040095a7 */ /* 0x000ea4000802007f */
[----:B--2---:R-:W-:Y:S05]  /*6d70*/  @!P1 BRA `(.L_x_22) ;  /* 0xfffffffc00ec9947 */ /* 0x004fea000383ffff */
[----:B------:R-:W-:Y:S05]  /*6d80*/  BRA `(.L_x_21) ;  /* 0xffffffa8009c7947 */ /* 0x000fea000383ffff */
.L_x_163:
[----:B------:R-:W-:Y:S01]  /*6d90*/  BSSY B1, `(.L_x_181) ;  /* 0x0000006000017945 */ /* 0x000fe20003800000 */
[----:B------:R-:W-:-:S07]  /*6da0*/  IMAD.MOV.U32 R15, RZ, RZ, -0x1 ;  /* 0xffffffffff0f7424 */ /* 0x000fce00078e00ff */
[----:B------:R-:W-:Y:S05]  /*6db0*/  WARPSYNC.COLLECTIVE R15, `(.L_x_182) ;  /* 0x000000000f0c7348 */ /* 0x000fea0003c00000 */
[----:B------:R-:W-:Y:S02]  /*6dc0*/  ELECT P6, UR62, PT ;  /* 0x00000000003e782f */ /* 0x000fe400038c0000 */
[----:B------:R-:W-:Y:S01]  /*6dd0*/  MOV R14, UR62 ;  /* 0x0000003e000e7c02 */ /* 0x000fe20008000f00 */
[----:B------:R-:W-:Y:S10]  /*6de0*/  ENDCOLLECTIVE ;  /* 0x000000000000791b */ /* 0x000ff40003800000 */
.L_x_182:
[----:B------:R-:W-:Y:S05]  /*6df0*/  BSYNC B1 ;  /* 0x0000000000017941 */ /* 0x000fea0003800000 */
.L_x_181:
[----:B------:R-:W-:Y:S05]  /*6e00*/  BRA `(.L_x_183) ;  /* 0xfffffff000907947 */ /* 0x000fea000383ffff */
.L_x_166:
[----:B0-----:R0:W1:Y:S02]  /*6e10*/  SYNCS.PHASECHK.TRANS64.TRYWAIT P1, [R14+URZ+0x10], R7 ;  /* 0x000010070e0075a7 */ /* 0x001064000802017f */
[----:B-1----:R-:W-:Y:S05]  /*6e20*/  @!P1 NANOSLEEP.SYNCS 0x989680 ;  /* 0x009896800000995d */ /* 0x002fea0003900000 */
[----:B------:R-:W1:Y:S02]  /*6e30*/  @!P1 SYNCS.PHASECHK.TRANS64 P1, [R14+URZ+0x10], R7 ;  /* 0x000010070e0095a7 */ /* 0x000e64000802007f */
[----:B-1----:R-:W-:Y:S05]  /*6e40*/  @!P1 BRA `(.L_x_166) ;  /* 0xfffffffc00f09947 */ /* 0x002fea000383ffff */
[----:B------:R-:W-:Y:S05]  /*6e50*/  BRA `(.L_x_184) ;  /* 0xfffffff000c47947 */ /* 0x000fea000383ffff */
.L_x_175:
[----:B------:R-:W-:Y:S01]  /*6e60*/  BSSY B0, `(.L_x_185) ;  /* 0x0000006000007945 */ /* 0x000fe20003800000 */
[----:B------:R-:W-:-:S07]  /*6e70*/  IMAD.MOV.U32 R15, RZ, RZ, -0x1 ;  /* 0xffffffffff0f7424 */ /* 0x000fce00078e00ff */
[----:B------:R-:W-:Y:S05]  /*6e80*/  WARPSYNC.COLLECTIVE R15, `(.L_x_186) ;  /* 0x000000000f0c7348 */ /* 0x000fea0003c00000 */
[----:B------:R-:W-:Y:S02]  /*6e90*/  ELECT P6, UR62, PT ;  /* 0x00000000003e782f */ /* 0x000fe400038c0000 */
[----:B------:R-:W-:Y:S01]  /*6ea0*/  MOV R14, UR62 ;  /* 0x0000003e000e7c02 */ /* 0x000fe20008000f00 */
[----:B------:R-:W-:Y:S10]  /*6eb0*/  ENDCOLLECTIVE ;  /* 0x000000000000791b */ /* 0x000ff40003800000 */
.L_x_186:
[----:B------:R-:W-:Y:S05]  /*6ec0*/  BSYNC B0 ;  /* 0x0000000000007941 */ /* 0x000fea0003800000 */
.L_x_185:
[----:B------:R-:W-:Y:S05]  /*6ed0*/  BRA `(.L_x_187) ;  /* 0xfffffffc00147947 */ /* 0x000fea000383ffff */
.L_x_179:
[----:B0-----:R0:W1:Y:S02]  /*6ee0*/  SYNCS.PHASECHK.TRANS64.TRYWAIT P0, [R7+URZ], R4 ;  /* 0x00000004070075a7 */ /* 0x001064000800017f */
[----:B-1----:R-:W-:Y:S05]  /*6ef0*/  @!P0 NANOSLEEP.SYNCS 0x989680 ;  /* 0x009896800000895d */ /* 0x002fea0003900000 */
[----:B------:R-:W1:Y:S02]  /*6f00*/  @!P0 SYNCS.PHASECHK.TRANS64 P0, [R7+URZ], R4 ;  /* 0x00000004070085a7 */ /* 0x000e64000800007f */
[----:B-1----:R-:W-:Y:S05]  /*6f10*/  @!P0 BRA `(.L_x_179) ;  /* 0xfffffffc00f08947 */ /* 0x002fea000383ffff */
[----:B------:R-:W-:Y:S05]  /*6f20*/  BRA `(.L_x_188) ;  /* 0xfffffffc004c7947 */ /* 0x000fea000383ffff */
.L_x_189:
[----:B------:R-:W-:-:S00]  /*6f30*/  BRA `(.L_x_189) ;  /* 0xfffffffc00fc7947 */ /* 0x000fc0000383ffff */
[----:B------:R-:W-:-:S00]  /*6f40*/  NOP ;  /* 0x0000000000007918 */ /* 0x000fc00000000000 */
        /* <DEDUP_REMOVED lines=11> */
.L_x_190:


//--------------------- .nv.global.init           --------------------------
	.section	.nv.global.init,"aw",@progbits
.nv.global.init:
	.type		$str$22,@object
	.size		$str$22,($str$23 - $str$22)
$str$22:
        /*0000*/ 	.byte	0x6b, 0x5f, 0x74, 0x69, 0x6c, 0x65, 0x5f, 0x63, 0x6f, 0x75, 0x6e, 0x74, 0x20, 0x3e, 0x3d, 0x20
        /*0010*/ 	.byte	0x31, 0x00
	.type		$str$23,@object
	.size		$str$23,(__unnamed_1 - $str$23)
$str$23:
        /*0012*/ 	.byte	0x2f, 0x74, 0x6d, 0x70, 0x2f, 0x63, 0x75, 0x74, 0x6c, 0x61, 0x73, 0x73, 0x5f, 0x73, 0x77, 0x65
        /*0022*/ 	.byte	0x65, 0x70, 0x5f, 0x73, 0x72, 0x63, 0x2f, 0x69, 0x6e, 0x63, 0x6c, 0x75, 0x64, 0x65, 0x2f, 0x63
        /*0032*/ 	.byte	0x75, 0x74, 0x6c, 0x61, 0x73, 0x73, 0x2f, 0x67, 0x65, 0x6d, 0x6d, 0x2f, 0x63, 0x6f, 0x6c, 0x6c
        /*0042*/ 	.byte	0x65, 0x63, 0x74, 0x69, 0x76, 0x65, 0x2f, 0x73, 0x6d, 0x39, 0x30, 0x5f, 0x6d, 0x6d, 0x61, 0x5f
        /*0052*/ 	.byte	0x74, 0x6d, 0x61, 0x5f, 0x67, 0x6d, 0x6d, 0x61, 0x5f, 0x73, 0x73, 0x5f, 0x77, 0x61, 0x72, 0x70
        /*0062*/ 	.byte	0x73, 0x70, 0x65, 0x63, 0x69, 0x61, 0x6c, 0x69, 0x7a, 0x65, 0x64, 0x2e, 0x68, 0x70, 0x70, 0x00
	.type		__unnamed_1,@object
	.size		__unnamed_1,(.L_0 - __unnamed_1)
__unnamed_1:
        /*0072*/ 	.byte	0x76, 0x6f, 0x69, 0x64, 0x20, 0x63, 0x75, 0x74, 0x6c, 0x61, 0x73, 0x73, 0x3a, 0x3a, 0x67, 0x65
        /* <DEDUP_REMOVED lines=175> */
        /*0b72*/ 	.byte	0x79, 0x5d, 0x00
.L_0:


//--------------------- .nv.shared._ZN7cutlass13device_kernelINS_4gemm6kernel13GemmUniversalIN4cute5tupleIJiiiiEEENS1_10collective13CollectiveMmaINS1_34MainloopSm90TmaGmmaWarpSpecializedILi2ENS5_IJNS4_1CILi1EEESB_SB_EEENS1_35KernelTmaWarpSpecializedCooperativeEEENS5_IJNSA_ILi128EEESF_NSA_ILi32EEEEEEfNS5_IJlSB_lEEEfSI_NS4_8TiledMMAINS4_8MMA_AtomIJNS4_4SM904GMMA30MMA_64x128x8_F32TF32TF32_SS_TNILNSM_7ScaleInE1ELSO_1EEEEEENS4_6LayoutINS5_IJNSA_ILi2EEESB_SB_EEENS5_IJSB_NSA_ILi0EEESU_EEEEENS5_IJNS4_10UnderscoreESX_SX_EEEEENS4_13SM90_TMA_LOADENS4_14ComposedLayoutINS4_7SwizzleILi3ELi4ELi3EEENS4_18smem_ptr_flag_bitsILi32EEENSR_INS5_IJNSA_ILi8EEESG_EEENS5_IJSG_SB_EEEEEEEvNS4_8identityES10_S1A_vS1B_EENS_8epilogue10collective6detail29Sm90TmaWarpSpecializedAdapterINS1E_15DefaultEpilogueIfSI_SI_NS1D_6thread17LinearCombinationIfLi1EffLNS1I_9ScaleType4KindE0ELNS_15FloatRoundStyleE2EfEENS1_15EpilogueDefaultEEEEEvvEEEEvNT_6ParamsE --------------------------
	.section	.nv.shared._ZN7cutlass13device_kernelINS_4gemm6kernel13GemmUniversalIN4cute5tupleIJiiiiEEENS1_10collective13CollectiveMmaINS1_34MainloopSm90TmaGmmaWarpSpecializedILi2ENS5_IJNS4_1CILi1EEESB_SB_EEENS1_35KernelTmaWarpSpecializedCooperativeEEENS5_IJNSA_ILi128EEESF_NSA_ILi32EEEEEEfNS5_IJlSB_lEEEfSI_NS4_8TiledMMAINS4_8MMA_AtomIJNS4_4SM904GMMA30MMA_64x128x8_F32TF32TF32_SS_TNILNSM_7ScaleInE1ELSO_1EEEEEENS4_6LayoutINS5_IJNSA_ILi2EEESB_SB_EEENS5_IJSB_NSA_ILi0EEESU_EEEEENS5_IJNS4_10UnderscoreESX_SX_EEEEENS4_13SM90_TMA_LOADENS4_14ComposedLayoutINS4_7SwizzleILi3ELi4ELi3EEENS4_18smem_ptr_flag_bitsILi32EEENSR_INS5_IJNSA_ILi8EEESG_EEENS5_IJSG_SB_EEEEEEEvNS4_8identityES10_S1A_vS1B_EENS_8epilogue10collective6detail29Sm90TmaWarpSpecializedAdapterINS1E_15DefaultEpilogueIfSI_SI_NS1D_6thread17LinearCombinationIfLi1EffLNS1I_9ScaleType4KindE0ELNS_15FloatRoundStyleE2EfEENS1_15EpilogueDefaultEEEEEvvEEEEvNT_6ParamsE,"aw",@nobits
	.sectionflags	@""
	.align	16
	.zero		1024


//--------------------- .nv.shared.reserved.0     --------------------------
	.section	.nv.shared.reserved.0,"aw",@nobits
	.weak		__nv_reservedSMEM_offset_0_alias
	.size		__nv_reservedSMEM_offset_0_alias, 0, 0
	.other		__nv_reservedSMEM_offset_0_alias,@"STO_CUDA_RESERVED_SHARED STV_DEFAULT"
__nv_reservedSMEM_offset_0_alias:
	.zero		0


//--------------------- .nv.global                --------------------------
	.section	.nv.global,"aw",@nobits
.nv.global:
	.type		_ZN40_INTERNAL_0e2feb50_4_k_cu_0e011396_201424cute1_E,@object
	.size		_ZN40_INTERNAL_0e2feb50_4_k_cu_0e011396_201424cute1_E,(_ZN40_INTERNAL_0e2feb50_4_k_cu_0e011396_201424cuda3std3__45__cpo6cbeginE - _ZN40_INTERNAL_0e2feb50_4_k_cu_0e011396_201424cute1_E)
_ZN40_INTERNAL_0e2feb50_4_k_cu_0e011396_201424cute1_E:
	.zero		1
	.type		_ZN40_INTERNAL_0e2feb50_4_k_cu_0e011396_201424cuda3std3__45__cpo6cbeginE,@object
	.size		_ZN40_INTERNAL_0e2feb50_4_k_cu_0e011396_201424cuda3std3__45__cpo6cbeginE,(_ZN40_INTERNAL_0e2feb50_4_k_cu_0e011396_201424cuda3std3__48in_placeE - _ZN40_INTERNAL_0e2feb50_4_k_cu_0e011396_201424cuda3std3__45__cpo6cbeginE)
_ZN40_INTERNAL_0e2feb50_4_k_cu_0e011396_201424cuda3std3__45__cpo6cbeginE:
	.zero		1
	.type		_ZN40_INTERNAL_0e2feb50_4_k_cu_0e011396_201424cuda3std3__48in_placeE,@object
	.size		_ZN40_INTERNAL_0e2feb50_4_k_cu_0e011396_201424cuda3std3__48in_placeE,(_ZN40_INTERNAL_0e2feb50_4_k_cu_0e011396_201424cuda3std6ranges3__45__cpo9iter_moveE - _ZN40_INTERNAL_0e2feb50_4_k_cu_0e011396_201424cuda3std3__48in_placeE)
_ZN40_INTERNAL_0e2feb50_4_k_cu_0e011396_201424cuda3std3__48in_placeE:
	.zero		1
	.type		_ZN40_INTERNAL_0e2feb50_4_k_cu_0e011396_201424cuda3std6ranges3__45__cpo9iter_moveE,@object
	.size		_ZN40_INTERNAL_0e2feb50_4_k_cu_0e011396_201424cuda3std6ranges3__45__cpo9iter_moveE,(_ZN40_INTERNAL_0e2feb50_4_k_cu_0e011396_201424cuda3std3__45__cpo5beginE - _ZN40_INTERNAL_0e2feb50_4_k_cu_0e011396_201424cuda3std6ranges3__45__cpo9iter_moveE)
_ZN40_INTERNAL_0e2feb50_4_k_cu_0e011396_201424cuda3std6ranges3__45__cpo9iter_moveE:
	.zero		1
	.type		_ZN40_INTERNAL_0e2feb50_4_k_cu_0e011396_201424cuda3std3__45__cpo5beginE,@object
	.size		_ZN40_INTERNAL_0e2feb50_4_k_cu_0e011396_201424cuda3std3__45__cpo5beginE,(_ZN40_INTERNAL_0e2feb50_4_k_cu_0e011396_201424cuda3std3__442_GLOBAL__N__0e2feb50_4_k_cu_0e011396_201426ignoreE - _ZN40_INTERNAL_0e2feb50_4_k_cu_0e011396_201424cuda3std3__45__cpo5beginE)
_ZN40_INTERNAL_0e2feb50_4_k_cu_0e011396_201424cuda3std3__45__cpo5beginE:
	.zero		1
	.type		_ZN40_INTERNAL_0e2feb50_4_k_cu_0e011396_201424cuda3std3__442_GLOBAL__N__0e2feb50_4_k_cu_0e011396_201426ignoreE,@object
	.size		_ZN40_INTERNAL_0e2feb50_4_k_cu_0e011396_201424cuda3std3__442_GLOBAL__N__0e2feb50_4_k_cu_0e011396_201426ignoreE,(_ZN40_INTERNAL_0e2feb50_4_k_cu_0e011396_201424cute7productE - _ZN40_INTERNAL_0e2feb50_4_k_cu_0e011396_201424cuda3std3__442_GLOBAL__N__0e2feb50_4_k_cu_0e011396_201426ignoreE)
_ZN40_INTERNAL_0e2feb50_4_k_cu_0e011396_201424cuda3std3__442_GLOBAL__N__0e2feb50_4_k_cu_0e011396_201426ignoreE:
	.zero		1
	.type		_ZN40_INTERNAL_0e2feb50_4_k_cu_0e011396_201424cute7productE,@object
	.size		_ZN40_INTERNAL_0e2feb50_4_k_cu_0e011396_201424cute7productE,(_ZN40_INTERNAL_0e2feb50_4_k_cu_0e011396_201424cuda3std3__45__cpo3endE - _ZN40_INTERNAL_0e2feb50_4_k_cu_0e011396_201424cute7productE)
_ZN40_INTERNAL_0e2feb50_4_k_cu_0e011396_201424cute7productE:
	.zero		1
	.type		_ZN40_INTERNAL_0e2feb50_4_k_cu_0e011396_201424cuda3std3__45__cpo3endE,@object
	.size		_ZN40_INTERNAL_0e2feb50_4_k_cu_0e011396_201424cuda3std3__45__cpo3endE,(_ZN40_INTERNAL_0e2feb50_4_k_cu_0e011396_201424cuda3std3__419piecewise_constructE - _ZN40_INTERNAL_0e2feb50_4_k_cu_0e011396_201424cuda3std3__45__cpo3endE)
_ZN40_INTERNAL_0e2feb50_4_k_cu_0e011396_201424cuda3std3__45__cpo3endE:
	.zero		1
	.type		_ZN40_INTERNAL_0e2feb50_4_k_cu_0e011396_201424cuda3std3__419piecewise_constructE,@object
	.size		_ZN40_INTERNAL_0e2feb50_4_k_cu_0e011396_201424cuda3std3__419piecewise_constructE,(_ZN40_INTERNAL_0e2feb50_4_k_cu_0e011396_201424cuda3std3__45__cpo4cendE - _ZN40_INTERNAL_0e2feb50_4_k_cu_0e011396_201424cuda3std3__419piecewise_constructE)
_ZN40_INTERNAL_0e2feb50_4_k_cu_0e011396_201424cuda3std3__419piecewise_constructE:
	.zero		1
	.type		_ZN40_INTERNAL_0e2feb50_4_k_cu_0e011396_201424cuda3std3__45__cpo4cendE,@object
	.size		_ZN40_INTERNAL_0e2feb50_4_k_cu_0e011396_201424cuda3std3__45__cpo4cendE,(_ZN40_INTERNAL_0e2feb50_4_k_cu_0e011396_201424cuda3std6ranges3__45__cpo4swapE - _ZN40_INTERNAL_0e2feb50_4_k_cu_0e011396_201424cuda3std3__45__cpo4cendE)
_ZN40_INTERNAL_0e2feb50_4_k_cu_0e011396_201424cuda3std3__45__cpo4cendE:
	.zero		1
	.type		_ZN40_INTERNAL_0e2feb50_4_k_cu_0e011396_201424cuda3std6ranges3__45__cpo4swapE,@object
	.size		_ZN40_INTERNAL_0e2feb50_4_k_cu_0e011396_201424cuda3std6ranges3__45__cpo4swapE,(.L_8 - _ZN40_INTERNAL_0e2feb50_4_k_cu_0e011396_201424cuda3std6ranges3__45__cpo4swapE)
_ZN40_INTERNAL_0e2feb50_4_k_cu_0e011396_201424cuda3std6ranges3__45__cpo4swapE:
	.zero		1
.L_8:


//--------------------- .nv.constant0._ZN7cutlass13device_kernelINS_4gemm6kernel13GemmUniversalIN4cute5tupleIJiiiiEEENS1_10collective13CollectiveMmaINS1_34MainloopSm90TmaGmmaWarpSpecializedILi2ENS5_IJNS4_1CILi1EEESB_SB_EEENS1_35KernelTmaWarpSpecializedCooperativeEEENS5_IJNSA_ILi128EEESF_NSA_ILi32EEEEEEfNS5_IJlSB_lEEEfSI_NS4_8TiledMMAINS4_8MMA_AtomIJNS4_4SM904GMMA30MMA_64x128x8_F32TF32TF32_SS_TNILNSM_7ScaleInE1ELSO_1EEEEEENS4_6LayoutINS5_IJNSA_ILi2EEESB_SB_EEENS5_IJSB_NSA_ILi0EEESU_EEEEENS5_IJNS4_10UnderscoreESX_SX_EEEEENS4_13SM90_TMA_LOADENS4_14ComposedLayoutINS4_7SwizzleILi3ELi4ELi3EEENS4_18smem_ptr_flag_bitsILi32EEENSR_INS5_IJNSA_ILi8EEESG_EEENS5_IJSG_SB_EEEEEEEvNS4_8identityES10_S1A_vS1B_EENS_8epilogue10collective6detail29Sm90TmaWarpSpecializedAdapterINS1E_15DefaultEpilogueIfSI_SI_NS1D_6thread17LinearCombinationIfLi1EffLNS1I_9ScaleType4KindE0ELNS_15FloatRoundStyleE2EfEENS1_15EpilogueDefaultEEEEEvvEEEEvNT_6ParamsE --------------------------
	.section	.nv.constant0._ZN7cutlass13device_kernelINS_4gemm6kernel13GemmUniversalIN4cute5tupleIJiiiiEEENS1_10collective13CollectiveMmaINS1_34MainloopSm90TmaGmmaWarpSpecializedILi2ENS5_IJNS4_1CILi1EEESB_SB_EEENS1_35KernelTmaWarpSpecializedCooperativeEEENS5_IJNSA_ILi128EEESF_NSA_ILi32EEEEEEfNS5_IJlSB_lEEEfSI_NS4_8TiledMMAINS4_8MMA_AtomIJNS4_4SM904GMMA30MMA_64x128x8_F32TF32TF32_SS_TNILNSM_7ScaleInE1ELSO_1EEEEEENS4_6LayoutINS5_IJNSA_ILi2EEESB_SB_EEENS5_IJSB_NSA_ILi0EEESU_EEEEENS5_IJNS4_10UnderscoreESX_SX_EEEEENS4_13SM90_TMA_LOADENS4_14ComposedLayoutINS4_7SwizzleILi3ELi4ELi3EEENS4_18smem_ptr_flag_bitsILi32EEENSR_INS5_IJNSA_ILi8EEESG_EEENS5_IJSG_SB_EEEEEEEvNS4_8identityES10_S1A_vS1B_EENS_8epilogue10collective6detail29Sm90TmaWarpSpecializedAdapterINS1E_15DefaultEpilogueIfSI_SI_NS1D_6thread17LinearCombinationIfLi1EffLNS1I_9ScaleType4KindE0ELNS_15FloatRoundStyleE2EfEENS1_15EpilogueDefaultEEEEEvvEEEEvNT_6ParamsE,"a",@progbits
	.sectionflags	@""
	.align	4
.nv.constant0._ZN7cutlass13device_kernelINS_4gemm6kernel13GemmUniversalIN4cute5tupleIJiiiiEEENS1_10collective13CollectiveMmaINS1_34MainloopSm90TmaGmmaWarpSpecializedILi2ENS5_IJNS4_1CILi1EEESB_SB_EEENS1_35KernelTmaWarpSpecializedCooperativeEEENS5_IJNSA_ILi128EEESF_NSA_ILi32EEEEEEfNS5_IJlSB_lEEEfSI_NS4_8TiledMMAINS4_8MMA_AtomIJNS4_4SM904GMMA30MMA_64x128x8_F32TF32TF32_SS_TNILNSM_7ScaleInE1ELSO_1EEEEEENS4_6LayoutINS5_IJNSA_ILi2EEESB_SB_EEENS5_IJSB_NSA_ILi0EEESU_EEEEENS5_IJNS4_10UnderscoreESX_SX_EEEEENS4_13SM90_TMA_LOADENS4_14ComposedLayoutINS4_7SwizzleILi3ELi4ELi3EEENS4_18smem_ptr_flag_bitsILi32EEENSR_INS5_IJNSA_ILi8EEESG_EEENS5_IJSG_SB_EEEEEEEvNS4_8identityES10_S1A_vS1B_EENS_8epilogue10collective6detail29Sm90TmaWarpSpecializedAdapterINS1E_15DefaultEpilogueIfSI_SI_NS1D_6thread17LinearCombinationIfLi1EffLNS1I_9ScaleType4KindE0ELNS_15FloatRoundStyleE2EfEENS1_15EpilogueDefaultEEEEEvvEEEEvNT_6ParamsE:
	.zero		1664


//--------------------- SYMBOLS --------------------------

	.type		.nv.reservedSmem.offset0,@object
	.size		.nv.reservedSmem.offset0,0x4
	.type		__assertfail,@function
